def matmul_kernel(
    a_ptr,
    b_ptr,
    c_ptr,
    M,
    N,
    K,
    stride_am,
    stride_ak,
    stride_bk,
    stride_bn,
    stride_cm,
    stride_cn,
    BLOCK_M: tl.constexpr,
    BLOCK_N: tl.constexpr,
    BLOCK_K: tl.constexpr,
    GROUP_M: tl.constexpr,
):
    pid = tl.program_id(axis=0)
    num_pid_m = tl.cdiv(M, BLOCK_M)
    num_pid_n = tl.cdiv(N, BLOCK_N)
    num_pid_in_group = GROUP_M * num_pid_n
    group_id = pid // num_pid_in_group
    first_pid_m = group_id * GROUP_M
    group_size_m = min(num_pid_m - first_pid_m, GROUP_M)
    pid_m = first_pid_m + ((pid % num_pid_in_group) % group_size_m)
    pid_n = (pid % num_pid_in_group) // group_size_m

    offs_am = (pid_m * BLOCK_M + tl.arange(0, BLOCK_M)) % M
    offs_bn = (pid_n * BLOCK_N + tl.arange(0, BLOCK_N)) % N
    offs_k = tl.arange(0, BLOCK_K)
    a_ptrs = a_ptr + offs_am[:, None] * stride_am + offs_k[None, :] * stride_ak
    b_ptrs = b_ptr + offs_k[:, None] * stride_bk + offs_bn[None, :] * stride_bn

    acc = tl.zeros((BLOCK_M, BLOCK_N), dtype=tl.float32)
    for kk in range(0, tl.cdiv(K, BLOCK_K)):
        a = tl.load(a_ptrs, mask=offs_k[None, :] < K - kk * BLOCK_K, other=0.0)
        b = tl.load(b_ptrs, mask=offs_k[:, None] < K - kk * BLOCK_K, other=0.0)
        acc = tl.dot(a, b, acc)
        a_ptrs += BLOCK_K * stride_ak
        b_ptrs += BLOCK_K * stride_bk

    c = acc.to(c_ptr.dtype.element_ty)
    offs_cm = pid_m * BLOCK_M + tl.arange(0, BLOCK_M)
    offs_cn = pid_n * BLOCK_N + tl.arange(0, BLOCK_N)
    c_ptrs = c_ptr + offs_cm[:, None] * stride_cm + offs_cn[None, :] * stride_cn
    mask = (offs_cm[:, None] < M) & (offs_cn[None, :] < N)
    tl.store(c_ptrs, c, mask=mask)

# config = {"BLOCK_K": 64, "BLOCK_M": 128, "BLOCK_N": 128, "GROUP_M": 1, "arch": "sm_100", "dtype": "fp16", "num_ctas": 1, "num_stages": 3, "num_warps": 4}
# arch = sm_100


// ===== COMPILED SASS (sm_100a) =====

	.target	sm_100a

	.elftype	@"ET_EXEC"


//--------------------- .note.nv.tkinfo           --------------------------
	.section	.note.nv.tkinfo,"",@"SHT_NOTE"
	.sectionflags	@"SHF_NOTE_NV_TKINFO"
	.tkinfo
        /*0018*/ 	.word	0x00000081
        /*0030*/ 	.string	""
        /*0030*/ 	.string	"ptxas-blackwell"
        /*0030*/ 	.string	"Cuda compilation tools, release 12.9, V12.9.86"
        /*0030*/ 	.string	"Build cuda_12.9.r12.9/compiler.36037853_0"
        /*0030*/ 	.string	"-v  -suppress-debug-info  -lineinfo  -arch sm_100a "



//--------------------- .note.nv.cuver            --------------------------
	.section	.note.nv.cuver,"",@"SHT_NOTE"
	.sectionflags	@"SHF_NOTE_NV_CUVER"
        /*0018*/ 	.short	0x0001
        /*001a*/ 	.short	0x0064
        /*001c*/ 	.short	0x0001
        /*001e*/ 	.short	0x0000
        /*0020*/ 	.short	0x0001
        /*0022*/ 	.short	0x0000


//--------------------- .nv.info                  --------------------------
	.section	.nv.info,"",@"SHT_CUDA_INFO"
	.align	4


	//----- nvinfo : EIATTR_REGCOUNT
	.align		4
        /*0000*/ 	.byte	0x04, 0x2f
        /*0002*/ 	.short	(.L_4 - .L_3)
	.align		4
.L_3:
        /*0004*/ 	.word	index@(matmul_kernel)
        /*0008*/ 	.word	0x000000ff


	//----- nvinfo : EIATTR_FRAME_SIZE
	.align		4
.L_4:
        /*000c*/ 	.byte	0x04, 0x11
        /*000e*/ 	.short	(.L_6 - .L_5)
	.align		4
.L_5:
        /*0010*/ 	.word	index@($__internal_2_$__cuda_sm10x_tcgen05_guardrail_trap_unallocated_columns_being_dealloced)
        /*0014*/ 	.word	0x00000088


	//----- nvinfo : EIATTR_FRAME_SIZE
	.align		4
.L_6:
        /*0018*/ 	.byte	0x04, 0x11
        /*001a*/ 	.short	(.L_8 - .L_7)
	.align		4
.L_7:
        /*001c*/ 	.word	index@($__internal_1_$__cuda_sm10x_tcgen05_guardrail_trap_phase_invalid_during_alloc)
        /*0020*/ 	.word	0x00000088


	//----- nvinfo : EIATTR_FRAME_SIZE
	.align		4
.L_8:
        /*0024*/ 	.byte	0x04, 0x11
        /*0026*/ 	.short	(.L_10 - .L_9)
	.align		4
.L_9:
        /*0028*/ 	.word	index@($__internal_0_$__cuda_sm10x_tcgen05_guardrail_trap_col_being_dealloced_not_returned_by_alloc)
        /*002c*/ 	.word	0x00000088


	//----- nvinfo : EIATTR_FRAME_SIZE
	.align		4
.L_10:
        /*0030*/ 	.byte	0x04, 0x11
        /*0032*/ 	.short	(.L_12 - .L_11)
	.align		4
.L_11:
        /*0034*/ 	.word	index@(matmul_kernel)
        /*0038*/ 	.word	0x00000088


	//----- nvinfo : EIATTR_MIN_STACK_SIZE
	.align		4
.L_12:
        /*003c*/ 	.byte	0x04, 0x12
        /*003e*/ 	.short	(.L_14 - .L_13)
	.align		4
.L_13:
        /*0040*/ 	.word	index@(matmul_kernel)
        /*0044*/ 	.word	0x00000088
.L_14:


//--------------------- .nv.info.matmul_kernel    --------------------------
	.section	.nv.info.matmul_kernel,"",@"SHT_CUDA_INFO"
	.sectionflags	@""
	.align	4


	//----- nvinfo : EIATTR_CUDA_API_VERSION
	.align		4
        /*0000*/ 	.byte	0x04, 0x37
        /*0002*/ 	.short	(.L_16 - .L_15)
.L_15:
        /*0004*/ 	.word	0x00000081


	//----- nvinfo : EIATTR_KPARAM_INFO
	.align		4
.L_16:
        /*0008*/ 	.byte	0x04, 0x17
        /*000a*/ 	.short	(.L_18 - .L_17)
.L_17:
        /*000c*/ 	.word	0x00000000
        /*0010*/ 	.short	0x000d
        /*0012*/ 	.short	0x0048
        /*0014*/ 	.byte	0x00, 0xf4, 0x21, 0x00


	//----- nvinfo : EIATTR_KPARAM_INFO
	.align		4
.L_18:
        /*0018*/ 	.byte	0x04, 0x17
        /*001a*/ 	.short	(.L_20 - .L_19)
.L_19:
        /*001c*/ 	.word	0x00000000
        /*0020*/ 	.short	0x000c
        /*0022*/ 	.short	0x0040
        /*0024*/ 	.byte	0x00, 0xf4, 0x21, 0x00


	//----- nvinfo : EIATTR_KPARAM_INFO
	.align		4
.L_20:
        /*0028*/ 	.byte	0x04, 0x17
        /*002a*/ 	.short	(.L_22 - .L_21)
.L_21:
        /*002c*/ 	.word	0x00000000
        /*0030*/ 	.short	0x000b
        /*0032*/ 	.short	0x0038
        /*0034*/ 	.byte	0x00, 0xf0, 0x11, 0x00


	//----- nvinfo : EIATTR_KPARAM_INFO
	.align		4
.L_22:
        /*0038*/ 	.byte	0x04, 0x17
        /*003a*/ 	.short	(.L_24 - .L_23)
.L_23:
        /*003c*/ 	.word	0x00000000
        /*0040*/ 	.short	0x000a
        /*0042*/ 	.short	0x0034
        /*0044*/ 	.byte	0x00, 0xf0, 0x11, 0x00


	//----- nvinfo : EIATTR_KPARAM_INFO
	.align		4
.L_24:
        /*0048*/ 	.byte	0x04, 0x17
        /*004a*/ 	.short	(.L_26 - .L_25)
.L_25:
        /*004c*/ 	.word	0x00000000
        /*0050*/ 	.short	0x0009
        /*0052*/ 	.short	0x0030
        /*0054*/ 	.byte	0x00, 0xf0, 0x11, 0x00


	//----- nvinfo : EIATTR_KPARAM_INFO
	.align		4
.L_26:
        /*0058*/ 	.byte	0x04, 0x17
        /*005a*/ 	.short	(.L_28 - .L_27)
.L_27:
        /*005c*/ 	.word	0x00000000
        /*0060*/ 	.short	0x0008
        /*0062*/ 	.short	0x002c
        /*0064*/ 	.byte	0x00, 0xf0, 0x11, 0x00


	//----- nvinfo : EIATTR_KPARAM_INFO
	.align		4
.L_28:
        /*0068*/ 	.byte	0x04, 0x17
        /*006a*/ 	.short	(.L_30 - .L_29)
.L_29:
        /*006c*/ 	.word	0x00000000
        /*0070*/ 	.short	0x0007
        /*0072*/ 	.short	0x0028
        /*0074*/ 	.byte	0x00, 0xf0, 0x11, 0x00


	//----- nvinfo : EIATTR_KPARAM_INFO
	.align		4
.L_30:
        /*0078*/ 	.byte	0x04, 0x17
        /*007a*/ 	.short	(.L_32 - .L_31)
.L_31:
        /*007c*/ 	.word	0x00000000
        /*0080*/ 	.short	0x0006
        /*0082*/ 	.short	0x0024
        /*0084*/ 	.byte	0x00, 0xf0, 0x11, 0x00


	//----- nvinfo : EIATTR_KPARAM_INFO
	.align		4
.L_32:
        /*0088*/ 	.byte	0x04, 0x17
        /*008a*/ 	.short	(.L_34 - .L_33)
.L_33:
        /*008c*/ 	.word	0x00000000
        /*0090*/ 	.short	0x0005
        /*0092*/ 	.short	0x0020
        /*0094*/ 	.byte	0x00, 0xf0, 0x11, 0x00


	//----- nvinfo : EIATTR_KPARAM_INFO
	.align		4
.L_34:
        /*0098*/ 	.byte	0x04, 0x17
        /*009a*/ 	.short	(.L_36 - .L_35)
.L_35:
        /*009c*/ 	.word	0x00000000
        /*00a0*/ 	.short	0x0004
        /*00a2*/ 	.short	0x001c
        /*00a4*/ 	.byte	0x00, 0xf0, 0x11, 0x00


	//----- nvinfo : EIATTR_KPARAM_INFO
	.align		4
.L_36:
        /*00a8*/ 	.byte	0x04, 0x17
        /*00aa*/ 	.short	(.L_38 - .L_37)
.L_37:
        /*00ac*/ 	.word	0x00000000
        /*00b0*/ 	.short	0x0003
        /*00b2*/ 	.short	0x0018
        /*00b4*/ 	.byte	0x00, 0xf0, 0x11, 0x00


	//----- nvinfo : EIATTR_KPARAM_INFO
	.align		4
.L_38:
        /*00b8*/ 	.byte	0x04, 0x17
        /*00ba*/ 	.short	(.L_40 - .L_39)
.L_39:
        /*00bc*/ 	.word	0x00000000
        /*00c0*/ 	.short	0x0002
        /*00c2*/ 	.short	0x0010
        /*00c4*/ 	.byte	0x00, 0xf4, 0x21, 0x00


	//----- nvinfo : EIATTR_KPARAM_INFO
	.align		4
.L_40:
        /*00c8*/ 	.byte	0x04, 0x17
        /*00ca*/ 	.short	(.L_42 - .L_41)
.L_41:
        /*00cc*/ 	.word	0x00000000
        /*00d0*/ 	.short	0x0001
        /*00d2*/ 	.short	0x0008
        /*00d4*/ 	.byte	0x00, 0xf4, 0x21, 0x00


	//----- nvinfo : EIATTR_KPARAM_INFO
	.align		4
.L_42:
        /*00d8*/ 	.byte	0x04, 0x17
        /*00da*/ 	.short	(.L_44 - .L_43)
.L_43:
        /*00dc*/ 	.word	0x00000000
        /*00e0*/ 	.short	0x0000
        /*00e2*/ 	.short	0x0000
        /*00e4*/ 	.byte	0x00, 0xf4, 0x21, 0x00


	//----- nvinfo : EIATTR_AT_ENTRY_FRAGMENTS
	.align		4
.L_44:
        /*00e8*/ 	.byte	0x04, 0x4f
        /*00ea*/ 	.short	(.L_46 - .L_45)


	//   ....[0]....
.L_45:
        /*00ec*/ 	.word	0x00000004


	//----- nvinfo : EIATTR_RESERVED_SMEM_USED
	.align		4
.L_46:
        /*00f0*/ 	.byte	0x01, 0x41
	.zero		2


	//----- nvinfo : EIATTR_SPARSE_MMA_MASK
	.align		4
        /*00f4*/ 	.byte	0x03, 0x50
        /*00f6*/ 	.short	0x0000


	//----- nvinfo : EIATTR_TCGEN05_1CTA_USED
	.align		4
        /*00f8*/ 	.byte	0x01, 0x51
	.zero		2


	//----- nvinfo : EIATTR_MAXREG_COUNT
	.align		4
        /*00fc*/ 	.byte	0x03, 0x1b
        /*00fe*/ 	.short	0x00ff


	//----- nvinfo : EIATTR_NUM_BARRIERS
	.align		4
        /*0100*/ 	.byte	0x02, 0x4c
        /*0102*/ 	.byte	0x01
	.zero		1


	//----- nvinfo : EIATTR_ANNOTATIONS
	.align		4
        /*0104*/ 	.byte	0x04, 0x55
        /*0106*/ 	.short	(.L_48 - .L_47)


	//   ....[0]....
.L_47:
        /*0108*/ 	.word	0x00000001
        /*010c*/ 	.byte	0x80, 0x09, 0x00, 0x00, 0x01, 0x00, 0x00, 0x00, 0x20, 0x73, 0x00, 0x00, 0x01, 0x00, 0x00, 0x00
        /* <DEDUP_REMOVED lines=35> */
        /*034c*/ 	.byte	0x40, 0xc8, 0x00, 0x00


	//----- nvinfo : EIATTR_INT_WARP_WIDE_INSTR_OFFSETS
	.align		4
.L_48:
        /*0350*/ 	.byte	0x04, 0x31
        /*0352*/ 	.short	(.L_50 - .L_49)


	//   ....[0]....
.L_49:
        /*0354*/ 	.word	0x00004080


	//   ....[1]....
        /*0358*/ 	.word	0x000040b0


	//   ....[2]....
        /*035c*/ 	.word	0x00007440


	//   ....[3]....
        /*0360*/ 	.word	0x00010960


	//   ....[4]....
        /*0364*/ 	.word	0x000109b0


	//----- nvinfo : EIATTR_COOP_GROUP_MASK_REGIDS
	.align		4
.L_50:
        /*0368*/ 	.byte	0x04, 0x29
        /*036a*/ 	.short	(.L_52 - .L_51)


	//   ....[0]....
.L_51:
        /*036c*/ 	.word	0xffffffff


	//   ....[1]....
        /*0370*/ 	.word	0xffffffff


	//   ....[2]....
        /*0374*/ 	.word	0xffffffff


	//   ....[3]....
        /*0378*/ 	.word	0xffffffff


	//----- nvinfo : EIATTR_COOP_GROUP_INSTR_OFFSETS
	.align		4
.L_52:
        /*037c*/ 	.byte	0x04, 0x28
        /*037e*/ 	.short	(.L_54 - .L_53)


	//   ....[0]....
.L_53:
        /*0380*/ 	.word	0x00000080


	//   ....[1]....
        /*0384*/ 	.word	0x00000340


	//   ....[2]....
        /*0388*/ 	.word	0x000107f0


	//   ....[3]....
        /*038c*/ 	.word	0x00010a60


	//----- nvinfo : EIATTR_VRC_CTA_INIT_COUNT
	.align		4
.L_54:
        /*0390*/ 	.byte	0x02, 0x4a
        /*0392*/ 	.byte	0x80
	.zero		1


	//----- nvinfo : EIATTR_MBARRIER_INSTR_OFFSETS
	.align		4
        /*0394*/ 	.byte	0x04, 0x39
        /*0396*/ 	.short	(.L_56 - .L_55)


	//   ....[0]....
.L_55:
        /*0398*/ 	.word	0x000041a0
        /*039c*/ 	.word	0x000000ff
        /*03a0*/ 	.word	0x00000000
        /*03a4*/ 	.short	0x0100
        /*03a6*/ 	.byte	0x0b
	.zero		1


	//   ....[1]....
        /*03a8*/ 	.word	0x00007460
        /*03ac*/ 	.word	0x000000ff
        /*03b0*/ 	.word	0x00008008
        /*03b4*/ 	.short	0x0100
        /*03b6*/ 	.byte	0x09
	.zero		1


	//   ....[2]....
        /*03b8*/ 	.word	0x0000b210
        /*03bc*/ 	.word	0x000000ff
        /*03c0*/ 	.word	0x00000000
        /*03c4*/ 	.short	0x010a
        /*03c6*/ 	.byte	0x0b
	.zero		1


	//   ....[3]....
        /*03c8*/ 	.word	0x0000c820
        /*03cc*/ 	.word	0x000000ff
        /*03d0*/ 	.word	0x00000000
        /*03d4*/ 	.short	0x010a
        /*03d6*/ 	.byte	0x0b
	.zero		1


	//   ....[4]....
        /*03d8*/ 	.word	0x0000c910
        /*03dc*/ 	.word	0x000000ff
        /*03e0*/ 	.word	0x00008000
        /*03e4*/ 	.short	0x0108
        /*03e6*/ 	.byte	0x09
	.zero		1


	//   ....[5]....
        /*03e8*/ 	.word	0x0000c940
        /*03ec*/ 	.word	0x000000ff
        /*03f0*/ 	.word	0x00008008
        /*03f4*/ 	.short	0x0108
        /*03f6*/ 	.byte	0x09
	.zero		1


	//   ....[6]....
        /*03f8*/ 	.word	0x00010a80
        /*03fc*/ 	.word	0x000000ff
        /*0400*/ 	.word	0x00000000
        /*0404*/ 	.short	0x010a
        /*0406*/ 	.byte	0x0b
	.zero		1


	//   ....[7]....
        /*0408*/ 	.word	0x00010ab0
        /*040c*/ 	.word	0x000000ff
        /*0410*/ 	.word	0x00000000
        /*0414*/ 	.short	0x010a
        /*0416*/ 	.byte	0x0b
	.zero		1


	//----- nvinfo : EIATTR_NUM_MBARRIERS
	.align		4
.L_56:
        /*0418*/ 	.byte	0x03, 0x38
        /*041a*/ 	.short	0x0002


	//----- nvinfo : EIATTR_EXIT_INSTR_OFFSETS
	.align		4
        /*041c*/ 	.byte	0x04, 0x1c
        /*041e*/ 	.short	(.L_58 - .L_57)


	//   ....[0]....
.L_57:
        /*0420*/ 	.word	0x00010a70


	//----- nvinfo : EIATTR_REQNTID
	.align		4
.L_58:
        /*0424*/ 	.byte	0x04, 0x10
        /*0426*/ 	.short	(.L_60 - .L_59)
.L_59:
        /*0428*/ 	.word	0x00000080
        /*042c*/ 	.word	0x00000001
        /*0430*/ 	.word	0x00000001


	//----- nvinfo : EIATTR_CRS_STACK_SIZE
	.align		4
.L_60:
        /*0434*/ 	.byte	0x04, 0x1e
        /*0436*/ 	.short	(.L_62 - .L_61)
.L_61:
        /*0438*/ 	.word	0x00000000


	//----- nvinfo : EIATTR_CBANK_PARAM_SIZE
	.align		4
.L_62:
        /*043c*/ 	.byte	0x03, 0x19
        /*043e*/ 	.short	0x0050


	//----- nvinfo : EIATTR_PARAM_CBANK
	.align		4
        /*0440*/ 	.byte	0x04, 0x0a
        /*0442*/ 	.short	(.L_64 - .L_63)
	.align		4
.L_63:
        /*0444*/ 	.word	index@(.nv.constant0.matmul_kernel)
        /*0448*/ 	.short	0x0380
        /*044a*/ 	.short	0x0050


	//----- nvinfo : EIATTR_SW_WAR
	.align		4
.L_64:
        /*044c*/ 	.byte	0x04, 0x36
        /*044e*/ 	.short	(.L_66 - .L_65)
.L_65:
        /*0450*/ 	.word	0x00000008
.L_66:


//--------------------- .nv.compat                --------------------------
	.section	.nv.compat,"",@"SHT_CUDA_COMPAT_INFO"
	.align	4
        /*0000*/ 	.byte	0x02, 0x02, 0x02, 0x00, 0x02, 0x05, 0x05, 0x00, 0x02, 0x03, 0x00, 0x00, 0x02, 0x06, 0x01, 0x00


//--------------------- .nv.callgraph             --------------------------
	.section	.nv.callgraph,"",@"SHT_CUDA_CALLGRAPH"
	.align	4
	.sectionentsize	8
	.align		4
        /*0000*/ 	.word	0x00000000
	.align		4
        /*0004*/ 	.word	0xffffffff
	.align		4
        /*0008*/ 	.word	0x00000000
	.align		4
        /*000c*/ 	.word	0xfffffffe
	.align		4
        /*0010*/ 	.word	0x00000000
	.align		4
        /*0014*/ 	.word	0xfffffffd
	.align		4
        /*0018*/ 	.word	0x00000000
	.align		4
        /*001c*/ 	.word	0xfffffffc


//--------------------- .text.matmul_kernel       --------------------------
	.section	.text.matmul_kernel,"ax",@progbits
	.align	128
        .global         matmul_kernel
        .type           matmul_kernel,@function
        .size           matmul_kernel,(.L_x_21 - matmul_kernel)
        .other          matmul_kernel,@"STO_CUDA_ENTRY STV_DEFAULT"
matmul_kernel:
.text.matmul_kernel:
[----:B------:R-:W0:Y:S01]  /*0000*/  LDC R1, c[0x0][0x37c] ;  /* 0x0000df00ff017b82 */ /* 0x000e220000000800 */
[----:B------:R-:W1:Y:S01]  /*0010*/  S2R R39, SR_TID.X ;  /* 0x0000000000277919 */ /* 0x000e620000002100 */
[----:B0-----:R-:W-:Y:S01]  /*0020*/  VIADD R1, R1, 0xffffff78 ;  /* 0xffffff7801017836 */ /* 0x001fe20000000000 */
[----:B------:R-:W0:Y:S01]  /*0030*/  LDCU.64 UR22, c[0x0][0x358] ;  /* 0x00006b00ff1677ac */ /* 0x000e220008000a00 */
[----:B-1----:R-:W-:-:S13]  /*0040*/  ISETP.GE.U32.AND P0, PT, R39, 0x20, PT ;  /* 0x000000202700780c */ /* 0x002fda0003f06070 */
[----:B------:R-:W-:Y:S02]  /*0050*/  VOTEU.ANY UP0, P0 ;  /* 0x0000000000ff7886 */ /* 0x000fe40000000100 */
[----:B------:R-:W-:Y:S05]  /*0060*/  BRA.U UP0, `(.L_x_0) ;  /* 0x0000000100b87547 */ /* 0x000fea000b800000 */
[----:B------:R-:W1:Y:S01]  /*0070*/  S2UR UR6, SR_CgaCtaId ;  /* 0x00000000000679c3 */ /* 0x000e620000008800 */
[----:B------:R-:W-:Y:S01]  /*0080*/  NOP ;  /* 0x0000000000007918 */ /* 0x000fe20000000000 */
[----:B------:R-:W-:Y:S02]  /*0090*/  UMOV UR4, 0x40 ;  /* 0x0000004000047882 */ /* 0x000fe40000000000 */
[----:B-1----:R-:W-:-:S09]  /*00a0*/  ULEA UR4, UR6, UR4, 0x18 ;  /* 0x0000000406047291 */ /* 0x002fd2000f8ec0ff */
[----:B------:R-:W1:Y:S01]  /*00b0*/  LDS.U8 R0, [UR4] ;  /* 0x00000004ff007984 */ /* 0x000e620008000000 */
[----:B------:R-:W-:Y:S02]  /*00c0*/  UMOV UR4, 0x400 ;  /* 0x0000040000047882 */ /* 0x000fe40000000000 */
[----:B------:R-:W-:Y:S01]  /*00d0*/  ULEA UR4, UR6, UR4, 0x18 ;  /* 0x0000000406047291 */ /* 0x000fe2000f8ec0ff */
[----:B-1----:R-:W-:-:S13]  /*00e0*/  ISETP.NE.AND P0, PT, R0, RZ, PT ;  /* 0x000000ff0000720c */ /* 0x002fda0003f05270 */
[----:B------:R-:W-:Y:S05]  /*00f0*/  @P0 BRA `(.L_x_1) ;  /* 0x00000000007c0947 */ /* 0x000fea0003800000 */
[----:B------:R-:W-:-:S13]  /*0100*/  ELECT P0, URZ, PT ;  /* 0x0000000000ff782f */ /* 0x000fda0003800000 */
[----:B------:R-:W-:Y:S05]  /*0110*/  @!P0 BRA `(.L_x_2) ;  /* 0x0000000000848947 */ /* 0x000fea0003800000 */
[----:B------:R-:W-:Y:S01]  /*0120*/  UMOV UR5, 0x8 ;  /* 0x0000000800057882 */ /* 0x000fe20000000000 */
[----:B------:R-:W-:Y:S02]  /*0130*/  IMAD.MOV.U32 R4, RZ, RZ, 0x1 ;  /* 0x00000001ff047424 */ /* 0x000fe400078e00ff */
[----:B------:R-:W-:Y:S02]  /*0140*/  IMAD.MOV.U32 R5, RZ, RZ, 0xff ;  /* 0x000000ffff057424 */ /* 0x000fe400078e00ff */
[----:B------:R-:W-:Y:S04]  /*0150*/  DEPBAR.LE SB1, 0x36 ;  /* 0x00009d800000791a */ /* 0x000fe80000000000 */
[----:B------:R-:W1:Y:S02]  /*0160*/  UTCATOMSWS.FIND_AND_SET.ALIGN UP1, UR5, UR5 ;  /* 0x00000005000575e3 */ /* 0x000e640008020800 */
[----:B-1----:R-:W-:-:S04]  /*0170*/  PLOP3.LUT P0, PT, PT, PT, UP1, 0x80, 0x8 ;  /* 0x000000000008781c */ /* 0x002fc80003f0f018 */
[----:B------:R-:W-:-:S04]  /*0180*/  SEL R0, RZ, 0xffffffff, !P0 ;  /* 0xffffffffff007807 */ /* 0x000fc80004000000 */
[----:B------:R-:W-:Y:S01]  /*0190*/  ISETP.NE.AND P0, PT, R0, RZ, PT ;  /* 0x000000ff0000720c */ /* 0x000fe20003f05270 */
[----:B------:R-:W-:-:S12]  /*01a0*/  IMAD.U32 R0, RZ, RZ, UR5 ;  /* 0x00000005ff007e24 */ /* 0x000fd8000f8e00ff */
[----:B------:R-:W-:Y:S05]  /*01b0*/  @P0 BRA `(.L_x_3) ;  /* 0x0000000000240947 */ /* 0x000fea0003800000 */
.L_x_4:
[----:B------:R-:W-:Y:S05]  /*01c0*/  NANOSLEEP 0x64 ;  /* 0x000000640000795d */ /* 0x000fea0003800000 */
[----:B------:R-:W-:-:S05]  /*01d0*/  UMOV UR5, 0x8 ;  /* 0x0000000800057882 */ /* 0x000fca0000000000 */
[----:B------:R-:W-:Y:S04]  /*01e0*/  DEPBAR.LE SB1, 0x36 ;  /* 0x00009d800000791a */ /* 0x000fe80000000000 */
[----:B------:R-:W1:Y:S02]  /*01f0*/  UTCATOMSWS.FIND_AND_SET.ALIGN UP1, UR5, UR5 ;  /* 0x00000005000575e3 */ /* 0x000e640008020800 */
[----:B-1----:R-:W-:-:S04]  /*0200*/  PLOP3.LUT P0, PT, PT, PT, UP1, 0x80, 0x8 ;  /* 0x000000000008781c */ /* 0x002fc80003f0f018 */
[----:B------:R-:W-:-:S04]  /*0210*/  SEL R0, RZ, 0xffffffff, !P0 ;  /* 0xffffffffff007807 */ /* 0x000fc80004000000 */
[----:B------:R-:W-:Y:S01]  /*0220*/  ISETP.NE.AND P0, PT, R0, RZ, PT ;  /* 0x000000ff0000720c */ /* 0x000fe20003f05270 */
[----:B------:R-:W-:-:S12]  /*0230*/  IMAD.U32 R0, RZ, RZ, UR5 ;  /* 0x00000005ff007e24 */ /* 0x000fd8000f8e00ff */
[----:B------:R-:W-:Y:S05]  /*0240*/  @!P0 BRA `(.L_x_4) ;  /* 0xfffffffc00dc8947 */ /* 0x000fea000383ffff */
.L_x_3:
[C---:B------:R-:W-:Y:S01]  /*0250*/  VIADD R3, R0.reuse, 0x10 ;  /* 0x0000001000037836 */ /* 0x040fe20000000000 */
[----:B------:R-:W-:Y:S01]  /*0260*/  UMOV UR5, 0x50 ;  /* 0x0000005000057882 */ /* 0x000fe20000000000 */
[----:B------:R-:W-:Y:S01]  /*0270*/  SHF.L.U32 R2, R5, R0, RZ ;  /* 0x0000000005027219 */ /* 0x000fe200000006ff */
[----:B------:R-:W-:Y:S01]  /*0280*/  ULEA UR5, UR6, UR5, 0x18 ;  /* 0x0000000506057291 */ /* 0x000fe2000f8ec0ff */
[----:B------:R-:W-:Y:S01]  /*0290*/  IMAD.SHL.U32 R0, R0, 0x20, RZ ;  /* 0x0000002000007824 */ /* 0x000fe200078e00ff */
[----:B------:R-:W-:-:S04]  /*02a0*/  SHF.L.U32 R3, R4, R3, RZ ;  /* 0x0000000304037219 */ /* 0x000fc800000006ff */
[----:B------:R-:W-:-:S05]  /*02b0*/  LOP3.LUT R2, R3, R2, RZ, 0xfc, !PT ;  /* 0x0000000203027212 */ /* 0x000fca00078efcff */
[----:B------:R1:W-:Y:S04]  /*02c0*/  ATOMS.OR RZ, [UR5], R2 ;  /* 0x00000002ffff798c */ /* 0x0003e8000b000005 */
[----:B------:R1:W-:Y:S01]  /*02d0*/  STS [UR4], R0 ;  /* 0x00000000ff007988 */ /* 0x0003e20008000804 */
[----:B------:R-:W-:Y:S05]  /*02e0*/  BRA `(.L_x_2) ;  /* 0x0000000000107947 */ /* 0x000fea0003800000 */
.L_x_1:
[----:B------:R-:W-:Y:S01]  /*02f0*/  IMAD.MOV.U32 R0, RZ, RZ, -0x1 ;  /* 0xffffffffff007424 */ /* 0x000fe200078e00ff */
[----:B------:R-:W-:-:S04]  /*0300*/  MOV R2, 0x330 ;  /* 0x0000033000027802 */ /* 0x000fc80000000f00 */
[----:B------:R1:W-:Y:S03]  /*0310*/  STS [UR4], R0 ;  /* 0x00000000ff007988 */ /* 0x0003e60008000804 */
[----:B01----:R-:W-:Y:S05]  /*0320*/  CALL.REL.NOINC `($__internal_1_$__cuda_sm10x_tcgen05_guardrail_trap_phase_invalid_during_alloc) ;  /* 0x0000010400f87944 */ /* 0x003fea0003c00000 */
.L_x_2:
[----:B------:R-:W-:Y:S05]  /*0330*/  WARPSYNC.ALL ;  /* 0x0000000000007948 */ /* 0x000fea0003800000 */
[----:B------:R-:W-:Y:S01]  /*0340*/  NOP ;  /* 0x0000000000007918 */ /* 0x000fe20000000000 */
.L_x_0:
[----:B------:R-:W2:Y:S01]  /*0350*/  LDC.64 R12, c[0x0][0x398] ;  /* 0x0000e600ff0c7b82 */ /* 0x000ea20000000a00 */
[----:B------:R-:W3:Y:S01]  /*0360*/  S2R R5, SR_CTAID.X ;  /* 0x0000000000057919 */ /* 0x000ee20000002500 */
[----:B------:R-:W-:Y:S01]  /*0370*/  SHF.R.U32.HI R203, RZ, 0x5, R39 ;  /* 0x00000005ffcb7819 */ /* 0x000fe20000011627 */
[----:B------:R-:W-:Y:S01]  /*0380*/  UMOV UR9, 0x400 ;  /* 0x0000040000097882 */ /* 0x000fe20000000000 */
[----:B------:R-:W4:Y:S04]  /*0390*/  LDCU.128 UR12, c[0x0][0x380] ;  /* 0x00007000ff0c77ac */ /* 0x000f280008000c00 */
[----:B------:R-:W5:Y:S01]  /*03a0*/  S2UR UR4, SR_CgaCtaId ;  /* 0x00000000000479c3 */ /* 0x000f620000008800 */
[----:B------:R-:W-:Y:S01]  /*03b0*/  UMOV UR6, 0x1 ;  /* 0x0000000100067882 */ /* 0x000fe20000000000 */
[----:B-12---:R-:W-:Y:S01]  /*03c0*/  VIADD R0, R13, 0x7f ;  /* 0x0000007f0d007836 */ /* 0x006fe20000000000 */
[----:B------:R-:W-:-:S04]  /*03d0*/  IABS R11, R12 ;  /* 0x0000000c000b7213 */ /* 0x000fc80000000000 */
[----:B------:R-:W-:Y:S01]  /*03e0*/  SHF.R.S32.HI R3, RZ, 0x1f, R0 ;  /* 0x0000001fff037819 */ /* 0x000fe20000011400 */
[----:B-----5:R-:W-:-:S03]  /*03f0*/  ULEA UR9, UR4, UR9, 0x18 ;  /* 0x0000000904097291 */ /* 0x020fc6000f8ec0ff */
[----:B------:R-:W-:Y:S02]  /*0400*/  LEA.HI R3, R3, R0, RZ, 0x7 ;  /* 0x0000000003037211 */ /* 0x000fe400078f38ff */
[----:B---3--:R-:W-:Y:S02]  /*0410*/  IABS R8, R5 ;  /* 0x0000000500087213 */ /* 0x008fe40000000000 */
[----:B------:R-:W-:-:S04]  /*0420*/  SHF.R.S32.HI R4, RZ, 0x7, R3 ;  /* 0x00000007ff047819 */ /* 0x000fc80000011403 */
[-C--:B------:R-:W-:Y:S02]  /*0430*/  IABS R7, R4.reuse ;  /* 0x0000000400077213 */ /* 0x080fe40000000000 */
[----:B------:R-:W-:Y:S02]  /*0440*/  IABS R10, R4 ;  /* 0x00000004000a7213 */ /* 0x000fe40000000000 */
[----:B------:R-:W1:Y:S08]  /*0450*/  I2F.RP R0, R7 ;  /* 0x0000000700007306 */ /* 0x000e700000209400 */
[----:B-1----:R-:W1:Y:S02]  /*0460*/  MUFU.RCP R0, R0 ;  /* 0x0000000000007308 */ /* 0x002e640000001000 */
[----:B-1----:R-:W-:-:S02]  /*0470*/  VIADD R2, R0, 0xffffffe ;  /* 0x0ffffffe00027836 */ /* 0x002fc40000000000 */
[----:B------:R-:W-:-:S04]  /*0480*/  IMAD.MOV R0, RZ, RZ, -R10 ;  /* 0x000000ffff007224 */ /* 0x000fc800078e0a0a */
[----:B------:R1:W2:Y:S02]  /*0490*/  F2I.FTZ.U32.TRUNC.NTZ R3, R2 ;  /* 0x0000000200037305 */ /* 0x0002a4000021f000 */
[----:B-1----:R-:W-:Y:S02]  /*04a0*/  IMAD.MOV.U32 R2, RZ, RZ, RZ ;  /* 0x000000ffff027224 */ /* 0x002fe400078e00ff */
[----:B--2---:R-:W-:-:S04]  /*04b0*/  IMAD.MOV R6, RZ, RZ, -R3 ;  /* 0x000000ffff067224 */ /* 0x004fc800078e0a03 */
[----:B------:R-:W-:Y:S02]  /*04c0*/  IMAD R9, R6, R7, RZ ;  /* 0x0000000706097224 */ /* 0x000fe400078e02ff */
[----:B------:R-:W-:Y:S02]  /*04d0*/  IMAD.MOV.U32 R6, RZ, RZ, R8 ;  /* 0x000000ffff067224 */ /* 0x000fe400078e0008 */
[----:B------:R-:W-:-:S06]  /*04e0*/  IMAD.HI.U32 R3, R3, R9, R2 ;  /* 0x0000000903037227 */ /* 0x000fcc00078e0002 */
[----:B------:R-:W-:-:S04]  /*04f0*/  IMAD.HI.U32 R3, R3, R6, RZ ;  /* 0x0000000603037227 */ /* 0x000fc800078e00ff */
[----:B------:R-:W-:Y:S01]  /*0500*/  IMAD R0, R3, R0, R6 ;  /* 0x0000000003007224 */ /* 0x000fe200078e0206 */
[----:B------:R-:W-:Y:S04]  /*0510*/  BAR.SYNC.DEFER_BLOCKING 0x0 ;  /* 0x0000000000007b1d */ /* 0x000fe80000010000 */
[----:B------:R-:W-:-:S13]  /*0520*/  ISETP.GT.U32.AND P1, PT, R7, R0, PT ;  /* 0x000000000700720c */ /* 0x000fda0003f24070 */
[----:B------:R-:W-:Y:S02]  /*0530*/  @!P1 IMAD.IADD R0, R0, 0x1, -R7 ;  /* 0x0000000100009824 */ /* 0x000fe400078e0a07 */
[----:B------:R-:W-:Y:S01]  /*0540*/  @!P1 VIADD R3, R3, 0x1 ;  /* 0x0000000103039836 */ /* 0x000fe20000000000 */
[----:B------:R-:W-:Y:S02]  /*0550*/  ISETP.NE.AND P1, PT, R4, RZ, PT ;  /* 0x000000ff0400720c */ /* 0x000fe40003f25270 */
[----:B------:R-:W-:Y:S02]  /*0560*/  ISETP.GE.U32.AND P0, PT, R0, R7, PT ;  /* 0x000000070000720c */ /* 0x000fe40003f06070 */
[----:B------:R-:W-:-:S04]  /*0570*/  LOP3.LUT R0, R5, R4, RZ, 0x3c, !PT ;  /* 0x0000000405007212 */ /* 0x000fc800078e3cff */
[----:B------:R-:W-:Y:S01]  /*0580*/  ISETP.GE.AND P2, PT, R0, RZ, PT ;  /* 0x000000ff0000720c */ /* 0x000fe20003f46270 */
[----:B------:R-:W-:-:S06]  /*0590*/  VIADD R0, R12, 0x7f ;  /* 0x0000007f0c007836 */ /* 0x000fcc0000000000 */
[----:B------:R-:W-:-:S04]  /*05a0*/  @P0 VIADD R3, R3, 0x1 ;  /* 0x0000000103030836 */ /* 0x000fc80000000000 */
[----:B------:R-:W-:Y:S01]  /*05b0*/  IMAD.MOV.U32 R8, RZ, RZ, R3 ;  /* 0x000000ffff087224 */ /* 0x000fe200078e0003 */
[----:B------:R-:W-:-:S03]  /*05c0*/  SHF.R.S32.HI R3, RZ, 0x1f, R0 ;  /* 0x0000001fff037819 */ /* 0x000fc60000011400 */
[----:B------:R-:W-:Y:S01]  /*05d0*/  @!P2 IMAD.MOV R8, RZ, RZ, -R8 ;  /* 0x000000ffff08a224 */ /* 0x000fe200078e0a08 */
[----:B------:R-:W-:Y:S02]  /*05e0*/  LEA.HI R3, R3, R0, RZ, 0x7 ;  /* 0x0000000003037211 */ /* 0x000fe400078f38ff */
[----:B------:R-:W-:-:S04]  /*05f0*/  @!P1 LOP3.LUT R8, RZ, R4, RZ, 0x33, !PT ;  /* 0x00000004ff089212 */ /* 0x000fc800078e33ff */
[----:B------:R-:W-:Y:S01]  /*0600*/  LEA.HI.SX32 R3, R3, -R8, 0x19 ;  /* 0x8000000803037211 */ /* 0x000fe200078fcaff */
[----:B------:R-:W-:-:S03]  /*0610*/  IMAD.MOV R6, RZ, RZ, -R8 ;  /* 0x000000ffff067224 */ /* 0x000fc600078e0a08 */
[----:B------:R-:W-:Y:S01]  /*0620*/  VIMNMX R15, PT, PT, R3, 0x1, PT ;  /* 0x00000001030f7848 */ /* 0x000fe20003fe0100 */
[----:B------:R-:W-:-:S03]  /*0630*/  IMAD R10, R4, R6, R5 ;  /* 0x00000006040a7224 */ /* 0x000fc600078e0205 */
[----:B------:R-:W-:Y:S02]  /*0640*/  IABS R9, R15 ;  /* 0x0000000f00097213 */ /* 0x000fe40000000000 */
[----:B------:R-:W-:Y:S02]  /*0650*/  IABS R6, R10 ;  /* 0x0000000a00067213 */ /* 0x000fe40000000000 */
[----:B------:R-:W1:Y:S08]  /*0660*/  I2F.RP R0, R9 ;  /* 0x0000000900007306 */ /* 0x000e700000209400 */
[----:B-1----:R-:W1:Y:S02]  /*0670*/  MUFU.RCP R0, R0 ;  /* 0x0000000000007308 */ /* 0x002e640000001000 */
[----:B-1----:R-:W-:-:S06]  /*0680*/  VIADD R2, R0, 0xffffffe ;  /* 0x0ffffffe00027836 */ /* 0x002fcc0000000000 */
[----:B------:R1:W2:Y:S02]  /*0690*/  F2I.FTZ.U32.TRUNC.NTZ R3, R2 ;  /* 0x0000000200037305 */ /* 0x0002a4000021f000 */
[----:B-1----:R-:W-:Y:S02]  /*06a0*/  IMAD.MOV.U32 R2, RZ, RZ, RZ ;  /* 0x000000ffff027224 */ /* 0x002fe400078e00ff */
[----:B--2---:R-:W-:-:S04]  /*06b0*/  IMAD.MOV R7, RZ, RZ, -R3 ;  /* 0x000000ffff077224 */ /* 0x004fc800078e0a03 */
[----:B------:R-:W-:Y:S01]  /*06c0*/  IMAD.MOV.U32 R4, RZ, RZ, R7 ;  /* 0x000000ffff047224 */ /* 0x000fe200078e0007 */
[----:B------:R-:W-:-:S03]  /*06d0*/  IABS R7, R15 ;  /* 0x0000000f00077213 */ /* 0x000fc60000000000 */
[----:B------:R-:W-:Y:S02]  /*06e0*/  IMAD R5, R4, R9, RZ ;  /* 0x0000000904057224 */ /* 0x000fe400078e02ff */
[----:B------:R-:W-:Y:S02]  /*06f0*/  IMAD.MOV.U32 R4, RZ, RZ, R6 ;  /* 0x000000ffff047224 */ /* 0x000fe400078e0006 */
[----:B------:R-:W-:Y:S01]  /*0700*/  IMAD.HI.U32 R3, R3, R5, R2 ;  /* 0x0000000503037227 */ /* 0x000fe200078e0002 */
[----:B------:R-:W1:Y:S01]  /*0710*/  I2F.RP R6, R11 ;  /* 0x0000000b00067306 */ /* 0x000e620000209400 */
[----:B------:R-:W-:Y:S02]  /*0720*/  IABS R2, R13 ;  /* 0x0000000d00027213 */ /* 0x000fe40000000000 */
[----:B------:R-:W-:Y:S02]  /*0730*/  IMAD.MOV R0, RZ, RZ, -R7 ;  /* 0x000000ffff007224 */ /* 0x000fe400078e0a07 */
[----:B------:R-:W-:-:S03]  /*0740*/  IMAD.HI.U32 R3, R3, R4, RZ ;  /* 0x0000000403037227 */ /* 0x000fc600078e00ff */
[----:B------:R-:W2:Y:S01]  /*0750*/  I2F.RP R7, R2 ;  /* 0x0000000200077306 */ /* 0x000ea20000209400 */
[----:B------:R-:W-:-:S05]  /*0760*/  IMAD R0, R3, R0, R4 ;  /* 0x0000000003007224 */ /* 0x000fca00078e0204 */
[----:B------:R-:W-:Y:S02]  /*0770*/  ISETP.GT.U32.AND P1, PT, R9, R0, PT ;  /* 0x000000000900720c */ /* 0x000fe40003f24070 */
[----:B-1----:R-:W1:Y:S08]  /*0780*/  MUFU.RCP R6, R6 ;  /* 0x0000000600067308 */ /* 0x002e700000001000 */
[----:B--2---:R-:W2:Y:S03]  /*0790*/  MUFU.RCP R7, R7 ;  /* 0x0000000700077308 */ /* 0x004ea60000001000 */
[----:B------:R-:W-:-:S02]  /*07a0*/  @!P1 IMAD.IADD R0, R0, 0x1, -R9 ;  /* 0x0000000100009824 */ /* 0x000fc400078e0a09 */
[----:B------:R-:W-:Y:S01]  /*07b0*/  @!P1 VIADD R3, R3, 0x1 ;  /* 0x0000000103039836 */ /* 0x000fe20000000000 */
[----:B------:R-:W-:Y:S02]  /*07c0*/  ISETP.NE.AND P1, PT, R15, RZ, PT ;  /* 0x000000ff0f00720c */ /* 0x000fe40003f25270 */
[----:B------:R-:W-:Y:S01]  /*07d0*/  ISETP.GE.U32.AND P0, PT, R0, R9, PT ;  /* 0x000000090000720c */ /* 0x000fe20003f06070 */
[----:B-1----:R-:W-:Y:S01]  /*07e0*/  VIADD R4, R6, 0xffffffe ;  /* 0x0ffffffe06047836 */ /* 0x002fe20000000000 */
[----:B------:R-:W-:Y:S02]  /*07f0*/  LOP3.LUT R0, R10, R15, RZ, 0x3c, !PT ;  /* 0x0000000f0a007212 */ /* 0x000fe400078e3cff */
[----:B------:R-:W-:Y:S01]  /*0800*/  LOP3.LUT R9, R39, 0x7f, RZ, 0xc0, !PT ;  /* 0x0000007f27097812 */ /* 0x000fe200078ec0ff */
[----:B------:R1:W3:Y:S01]  /*0810*/  F2I.FTZ.U32.TRUNC.NTZ R5, R4 ;  /* 0x0000000400057305 */ /* 0x0002e2000021f000 */
[----:B------:R-:W-:Y:S01]  /*0820*/  ISETP.GE.AND P2, PT, R0, RZ, PT ;  /* 0x000000ff0000720c */ /* 0x000fe20003f46270 */
[----:B--2---:R-:W-:-:S06]  /*0830*/  VIADD R6, R7, 0xffffffe ;  /* 0x0ffffffe07067836 */ /* 0x004fcc0000000000 */
[----:B------:R-:W-:Y:S01]  /*0840*/  @P0 VIADD R3, R3, 0x1 ;  /* 0x0000000103030836 */ /* 0x000fe20000000000 */
[----:B------:R2:W5:Y:S01]  /*0850*/  F2I.FTZ.U32.TRUNC.NTZ R7, R6 ;  /* 0x0000000600077305 */ /* 0x000562000021f000 */
[----:B-1----:R-:W-:Y:S02]  /*0860*/  IMAD.MOV.U32 R4, RZ, RZ, RZ ;  /* 0x000000ffff047224 */ /* 0x002fe400078e00ff */
[----:B------:R-:W-:Y:S02]  /*0870*/  IMAD.MOV.U32 R14, RZ, RZ, R3 ;  /* 0x000000ffff0e7224 */ /* 0x000fe400078e0003 */
[----:B---3--:R-:W-:Y:S02]  /*0880*/  IMAD.MOV R3, RZ, RZ, -R5 ;  /* 0x000000ffff037224 */ /* 0x008fe400078e0a05 */
[----:B------:R-:W-:Y:S01]  /*0890*/  @!P2 IMAD.MOV R14, RZ, RZ, -R14 ;  /* 0x000000ffff0ea224 */ /* 0x000fe200078e0a0e */
[----:B------:R-:W-:Y:S01]  /*08a0*/  @!P1 LOP3.LUT R14, RZ, R15, RZ, 0x33, !PT ;  /* 0x0000000fff0e9212 */ /* 0x000fe200078e33ff */
[----:B--2---:R-:W-:Y:S01]  /*08b0*/  IMAD.MOV.U32 R6, RZ, RZ, RZ ;  /* 0x000000ffff067224 */ /* 0x004fe200078e00ff */
[----:B------:R-:W-:-:S03]  /*08c0*/  ISETP.NE.U32.AND P2, PT, R9, RZ, PT ;  /* 0x000000ff0900720c */ /* 0x000fc60003f45070 */
[----:B------:R-:W-:-:S04]  /*08d0*/  IMAD.MOV R0, RZ, RZ, -R14 ;  /* 0x000000ffff007224 */ /* 0x000fc800078e0a0e */
[----:B------:R-:W-:Y:S02]  /*08e0*/  IMAD R0, R15, R0, R10 ;  /* 0x000000000f007224 */ /* 0x000fe400078e020a */
[----:B-----5:R-:W-:Y:S02]  /*08f0*/  IMAD.MOV R15, RZ, RZ, -R7 ;  /* 0x000000ffff0f7224 */ /* 0x020fe400078e0a07 */
[----:B------:R-:W-:Y:S02]  /*0900*/  IMAD.IADD R0, R8, 0x1, R0 ;  /* 0x0000000108007824 */ /* 0x000fe400078e0200 */
[----:B------:R-:W-:Y:S02]  /*0910*/  IMAD.MOV.U32 R8, RZ, RZ, R3 ;  /* 0x000000ffff087224 */ /* 0x000fe400078e0003 */
[----:B------:R-:W-:Y:S01]  /*0920*/  IMAD R16, R0, 0x80, R9 ;  /* 0x0000008000107824 */ /* 0x000fe200078e0209 */
[----:B------:R-:W-:Y:S01]  /*0930*/  SHF.R.U32.HI R0, RZ, 0x6, R39 ;  /* 0x00000006ff007819 */ /* 0x000fe20000011627 */
[----:B------:R-:W-:-:S03]  /*0940*/  IMAD R3, R8, R11, RZ ;  /* 0x0000000b08037224 */ /* 0x000fc600078e02ff */
[----:B------:R-:W-:Y:S01]  /*0950*/  IABS R36, R16 ;  /* 0x0000001000247213 */ /* 0x000fe20000000000 */
[----:B------:R-:W-:Y:S01]  /*0960*/  IMAD.HI.U32 R4, R5, R3, R4 ;  /* 0x0000000305047227 */ /* 0x000fe200078e0004 */
[----:B------:R-:W-:Y:S01]  /*0970*/  SGXT.U32 R3, R0, 0x1 ;  /* 0x000000010003781a */ /* 0x000fe20000000000 */
[----:B------:R1:W-:Y:S01]  /*0980*/  STL [R1+0x70], R16 ;  /* 0x0000701001007387 */ /* 0x0003e20000100800 */
[----:B------:R-:W-:Y:S01]  /*0990*/  ISETP.GE.AND P3, PT, R16, RZ, PT ;  /* 0x000000ff1000720c */ /* 0x000fe20003f66270 */
[----:B------:R-:W-:Y:S02]  /*09a0*/  IMAD.SHL.U32 R0, R14, 0x80, RZ ;  /* 0x000000800e007824 */ /* 0x000fe400078e00ff */
[----:B------:R-:W-:-:S03]  /*09b0*/  IMAD.HI.U32 R5, R4, R36, RZ ;  /* 0x0000002404057227 */ /* 0x000fc600078e00ff */
[----:B------:R-:W-:Y:S01]  /*09c0*/  LOP3.LUT R4, R0, R3, RZ, 0xfc, !PT ;  /* 0x0000000300047212 */ /* 0x000fe200078efcff */
[----:B------:R-:W-:Y:S02]  /*09d0*/  IMAD R3, R15, R2, RZ ;  /* 0x000000020f037224 */ /* 0x000fe400078e02ff */
[----:B------:R-:W-:Y:S01]  /*09e0*/  IMAD.MOV R5, RZ, RZ, -R5 ;  /* 0x000000ffff057224 */ /* 0x000fe200078e0a05 */
[C---:B------:R-:W-:Y:S01]  /*09f0*/  LOP3.LUT R10, R4.reuse, 0x7e, RZ, 0xfc, !PT ;  /* 0x0000007e040a7812 */ /* 0x040fe200078efcff */
[----:B------:R-:W-:Y:S01]  /*0a00*/  IMAD.HI.U32 R3, R7, R3, R6 ;  /* 0x0000000307037227 */ /* 0x000fe200078e0006 */
[----:B------:R-:W-:Y:S02]  /*0a10*/  IABS R133, R4 ;  /* 0x0000000400857213 */ /* 0x000fe40000000000 */
[----:B------:R-:W-:Y:S01]  /*0a20*/  IABS R80, R10 ;  /* 0x0000000a00507213 */ /* 0x000fe20000000000 */
[----:B------:R-:W-:Y:S01]  /*0a30*/  IMAD R36, R11, R5, R36 ;  /* 0x000000050b247224 */ /* 0x000fe200078e0224 */
[C---:B------:R-:W-:Y:S01]  /*0a40*/  LOP3.LUT R8, R4.reuse, 0x2, RZ, 0xfc, !PT ;  /* 0x0000000204087812 */ /* 0x040fe200078efcff */
[----:B------:R-:W-:Y:S01]  /*0a50*/  IMAD.HI.U32 R5, R3, R133, RZ ;  /* 0x0000008503057227 */ /* 0x000fe200078e00ff */
[----:B------:R-:W-:-:S02]  /*0a60*/  LOP3.LUT R14, R4, 0x2e, RZ, 0xfc, !PT ;  /* 0x0000002e040e7812 */ /* 0x000fc400078efcff */
[----:B------:R-:W-:Y:S01]  /*0a70*/  IABS R115, R8 ;  /* 0x0000000800737213 */ /* 0x000fe20000000000 */
[----:B------:R-:W-:Y:S01]  /*0a80*/  IMAD.HI.U32 R6, R3, R80, RZ ;  /* 0x0000005003067227 */ /* 0x000fe200078e00ff */
[----:B------:R-:W-:Y:S02]  /*0a90*/  ISETP.GT.U32.AND P0, PT, R11, R36, PT ;  /* 0x000000240b00720c */ /* 0x000fe40003f04070 */
[----:B------:R-:W-:Y:S01]  /*0aa0*/  IABS R134, R14 ;  /* 0x0000000e00867213 */ /* 0x000fe20000000000 */
[----:B------:R-:W-:Y:S01]  /*0ab0*/  IMAD.MOV R9, RZ, RZ, -R6 ;  /* 0x000000ffff097224 */ /* 0x000fe200078e0a06 */
[C---:B------:R-:W-:Y:S01]  /*0ac0*/  LOP3.LUT R15, R4.reuse, 0x56, RZ, 0xfc, !PT ;  /* 0x00000056040f7812 */ /* 0x040fe200078efcff */
[----:B------:R-:W-:Y:S01]  /*0ad0*/  IMAD.MOV R6, RZ, RZ, -R5 ;  /* 0x000000ffff067224 */ /* 0x000fe200078e0a05 */
[----:B-1----:R-:W-:Y:S01]  /*0ae0*/  LOP3.LUT R16, R4, 0x66, RZ, 0xfc, !PT ;  /* 0x0000006604107812 */ /* 0x002fe200078efcff */
[----:B------:R-:W-:Y:S01]  /*0af0*/  IMAD.HI.U32 R5, R3, R115, RZ ;  /* 0x0000007303057227 */ /* 0x000fe200078e00ff */
[----:B------:R-:W-:-:S02]  /*0b00*/  IABS R99, R15 ;  /* 0x0000000f00637213 */ /* 0x000fc40000000000 */
[----:B------:R-:W-:Y:S01]  /*0b10*/  IABS R17, R16 ;  /* 0x0000001000117213 */ /* 0x000fe20000000000 */
[----:B------:R-:W-:Y:S01]  /*0b20*/  IMAD.SHL.U32 R7, R203, 0x200000, RZ ;  /* 0x00200000cb077824 */ /* 0x000fe200078e00ff */
[C---:B------:R-:W-:Y:S01]  /*0b30*/  LOP3.LUT R18, R4.reuse, 0x6a, RZ, 0xfc, !PT ;  /* 0x0000006a04127812 */ /* 0x040fe200078efcff */
[----:B------:R-:W-:Y:S01]  /*0b40*/  IMAD.MOV R5, RZ, RZ, -R5 ;  /* 0x000000ffff057224 */ /* 0x000fe200078e0a05 */
[----:B------:R-:W-:Y:S01]  /*0b50*/  LOP3.LUT R20, R4, 0x6c, RZ, 0xfc, !PT ;  /* 0x0000006c04147812 */ /* 0x000fe200078efcff */
[----:B------:R-:W-:Y:S01]  /*0b60*/  @!P0 IMAD.IADD R36, R36, 0x1, -R11 ;  /* 0x0000000124248824 */ /* 0x000fe200078e0a0b */
[----:B------:R-:W-:Y:S01]  /*0b70*/  LOP3.LUT R7, R7, 0x600000, RZ, 0xc0, !PT ;  /* 0x0060000007077812 */ /* 0x000fe200078ec0ff */
[----:B------:R-:W-:Y:S01]  /*0b80*/  IMAD R115, R2, R5, R115 ;  /* 0x0000000502737224 */ /* 0x000fe200078e0273 */
[----:B------:R-:W-:Y:S01]  /*0b90*/  ISETP.GE.AND P0, PT, R8, RZ, PT ;  /* 0x000000ff0800720c */ /* 0x000fe20003f06270 */
[C---:B------:R-:W-:Y:S01]  /*0ba0*/  IMAD R80, R2.reuse, R9, R80 ;  /* 0x0000000902507224 */ /* 0x040fe200078e0250 */
[----:B------:R-:W-:Y:S01]  /*0bb0*/  R2UR UR10, R7 ;  /* 0x00000000070a72ca */ /* 0x000fe200000e0000 */
[C---:B------:R-:W-:Y:S01]  /*0bc0*/  IMAD R133, R2.reuse, R6, R133 ;  /* 0x0000000602857224 */ /* 0x040fe200078e0285 */
[----:B------:R-:W-:-:S02]  /*0bd0*/  ISETP.GT.U32.AND P6, PT, R2, R115, PT ;  /* 0x000000730200720c */ /* 0x000fc40003fc4070 */
[----:B------:R-:W-:Y:S02]  /*0be0*/  LOP3.LUT R7, R4, 0x4, RZ, 0xfc, !PT ;  /* 0x0000000404077812 */ /* 0x000fe400078efcff */
[----:B------:R-:W-:Y:S02]  /*0bf0*/  ISETP.GT.U32.AND P1, PT, R11, R36, PT ;  /* 0x000000240b00720c */ /* 0x000fe40003f24070 */
[C---:B------:R-:W-:Y:S02]  /*0c00*/  ISETP.GT.U32.AND P4, PT, R2.reuse, R80, PT ;  /* 0x000000500200720c */ /* 0x040fe40003f84070 */
[----:B------:R-:W-:Y:S02]  /*0c10*/  IABS R116, R7 ;  /* 0x0000000700747213 */ /* 0x000fe40000000000 */
[----:B------:R-:W-:Y:S02]  /*0c20*/  ISETP.GT.U32.AND P5, PT, R2, R133, PT ;  /* 0x000000850200720c */ /* 0x000fe40003fa4070 */
[C---:B------:R-:W-:Y:S01]  /*0c30*/  LOP3.LUT R8, R4.reuse, 0x6, RZ, 0xfc, !PT ;  /* 0x0000000604087812 */ /* 0x040fe200078efcff */
[----:B------:R-:W-:Y:S01]  /*0c40*/  IMAD.HI.U32 R5, R3, R116, RZ ;  /* 0x0000007403057227 */ /* 0x000fe200078e00ff */
[----:B------:R-:W-:-:S02]  /*0c50*/  LOP3.LUT R9, R4, 0x8, RZ, 0xfc, !PT ;  /* 0x0000000804097812 */ /* 0x000fc400078efcff */
[----:B------:R-:W-:Y:S01]  /*0c60*/  IABS R117, R8 ;  /* 0x0000000800757213 */ /* 0x000fe20000000000 */
[--C-:B------:R-:W-:Y:S01]  /*0c70*/  @!P6 IMAD.IADD R115, R115, 0x1, -R2.reuse ;  /* 0x000000017373e824 */ /* 0x100fe200078e0a02 */
[----:B------:R-:W-:Y:S01]  /*0c80*/  IABS R139, R9 ;  /* 0x00000009008b7213 */ /* 0x000fe20000000000 */
[----:B------:R-:W-:Y:S01]  /*0c90*/  IMAD.MOV R5, RZ, RZ, -R5 ;  /* 0x000000ffff057224 */ /* 0x000fe200078e0a05 */
[----:B------:R-:W-:Y:S01]  /*0ca0*/  IABS R21, R18 ;  /* 0x0000001200157213 */ /* 0x000fe20000000000 */
[----:B------:R-:W-:Y:S01]  /*0cb0*/  @!P1 IMAD.IADD R36, R36, 0x1, -R11 ;  /* 0x0000000124249824 */ /* 0x000fe200078e0a0b */
[----:B------:R-:W-:Y:S01]  /*0cc0*/  ISETP.NE.AND P1, PT, R12, RZ, PT ;  /* 0x000000ff0c00720c */ /* 0x000fe20003f25270 */
[----:B------:R-:W-:Y:S01]  /*0cd0*/  @!P4 IMAD.IADD R80, R80, 0x1, -R2 ;  /* 0x000000015050c824 */ /* 0x000fe200078e0a02 */
[C---:B------:R-:W-:Y:S01]  /*0ce0*/  ISETP.GT.U32.AND P6, PT, R2.reuse, R115, PT ;  /* 0x000000730200720c */ /* 0x040fe20003fc4070 */
[----:B------:R-:W-:Y:S01]  /*0cf0*/  IMAD R116, R2, R5, R116 ;  /* 0x0000000502747224 */ /* 0x000fe200078e0274 */
[----:B------:R-:W-:Y:S01]  /*0d00*/  ISETP.GE.AND P4, PT, R10, RZ, PT ;  /* 0x000000ff0a00720c */ /* 0x000fe20003f86270 */
[----:B------:R-:W-:Y:S01]  /*0d10*/  IMAD.HI.U32 R5, R3, R117, RZ ;  /* 0x0000007503057227 */ /* 0x000fe200078e00ff */
[----:B------:R-:W-:-:S02]  /*0d20*/  LOP3.LUT R10, R4, 0xa, RZ, 0xfc, !PT ;  /* 0x0000000a040a7812 */ /* 0x000fc400078efcff */
[----:B------:R-:W-:Y:S01]  /*0d30*/  LOP3.LUT R11, R4, 0x16, RZ, 0xfc, !PT ;  /* 0x00000016040b7812 */ /* 0x000fe200078efcff */
[----:B------:R-:W-:Y:S01]  /*0d40*/  @!P5 IMAD.IADD R133, R133, 0x1, -R2 ;  /* 0x000000018585d824 */ /* 0x000fe200078e0a02 */
[----:B------:R-:W-:Y:S01]  /*0d50*/  ISETP.GT.U32.AND P5, PT, R2, R80, PT ;  /* 0x000000500200720c */ /* 0x000fe20003fa4070 */
[----:B------:R-:W-:Y:S01]  /*0d60*/  IMAD.MOV R6, RZ, RZ, -R5 ;  /* 0x000000ffff067224 */ /* 0x000fe200078e0a05 */
[----:B------:R-:W-:Y:S01]  /*0d70*/  IABS R125, R10 ;  /* 0x0000000a007d7213 */ /* 0x000fe20000000000 */
[----:B------:R-:W-:Y:S01]  /*0d80*/  IMAD.HI.U32 R5, R3, R139, RZ ;  /* 0x0000008b03057227 */ /* 0x000fe200078e00ff */
[----:B------:R-:W-:Y:S02]  /*0d90*/  IABS R121, R11 ;  /* 0x0000000b00797213 */ /* 0x000fe40000000000 */
[----:B------:R-:W-:Y:S01]  /*0da0*/  LOP3.LUT R22, R4, 0x6e, RZ, 0xfc, !PT ;  /* 0x0000006e04167812 */ /* 0x000fe200078efcff */
[C---:B------:R-:W-:Y:S01]  /*0db0*/  IMAD R117, R2.reuse, R6, R117 ;  /* 0x0000000602757224 */ /* 0x040fe200078e0275 */
[----:B------:R-:W-:Y:S01]  /*0dc0*/  IABS R23, R20 ;  /* 0x0000001400177213 */ /* 0x000fe20000000000 */
[----:B------:R-:W-:Y:S01]  /*0dd0*/  @!P3 IMAD.MOV R36, RZ, RZ, -R36 ;  /* 0x000000ffff24b224 */ /* 0x000fe200078e0a24 */
[----:B------:R-:W-:Y:S01]  /*0de0*/  @!P1 LOP3.LUT R36, RZ, R12, RZ, 0x33, !PT ;  /* 0x0000000cff249212 */ /* 0x000fe200078e33ff */
[--C-:B------:R-:W-:Y:S01]  /*0df0*/  @!P6 IMAD.IADD R115, R115, 0x1, -R2.reuse ;  /* 0x000000017373e824 */ /* 0x100fe200078e0a02 */
[C---:B------:R-:W-:Y:S01]  /*0e00*/  ISETP.GT.U32.AND P3, PT, R2.reuse, R133, PT ;  /* 0x000000850200720c */ /* 0x040fe20003f64070 */
[----:B------:R-:W-:Y:S01]  /*0e10*/  IMAD.MOV R5, RZ, RZ, -R5 ;  /* 0x000000ffff057224 */ /* 0x000fe200078e0a05 */
[----:B------:R-:W-:Y:S01]  /*0e20*/  ISETP.GT.U32.AND P1, PT, R2, R116, PT ;  /* 0x000000740200720c */ /* 0x000fe20003f24070 */
[----:B------:R-:W-:Y:S01]  /*0e30*/  @!P5 IMAD.IADD R80, R80, 0x1, -R2 ;  /* 0x000000015050d824 */ /* 0x000fe200078e0a02 */
[C---:B------:R-:W-:Y:S01]  /*0e40*/  ISETP.GT.U32.AND P6, PT, R2.reuse, R117, PT ;  /* 0x000000750200720c */ /* 0x040fe20003fc4070 */
[----:B------:R-:W-:Y:S01]  /*0e50*/  IMAD R139, R2, R5, R139 ;  /* 0x00000005028b7224 */ /* 0x000fe200078e028b */
[C---:B------:R-:W-:Y:S01]  /*0e60*/  ISETP.GE.AND P5, PT, R4.reuse, RZ, PT ;  /* 0x000000ff0400720c */ /* 0x040fe20003fa6270 */
[----:B------:R-:W-:Y:S01]  /*0e70*/  @!P0 IMAD.MOV R115, RZ, RZ, -R115 ;  /* 0x000000ffff738224 */ /* 0x000fe200078e0a73 */
[----:B------:R-:W-:Y:S01]  /*0e80*/  LOP3.LUT R12, R4, 0x26, RZ, 0xfc, !PT ;  /* 0x00000026040c7812 */ /* 0x000fe200078efcff */
[----:B------:R-:W-:Y:S01]  /*0e90*/  IMAD.HI.U32 R5, R3, R125, RZ ;  /* 0x0000007d03057227 */ /* 0x000fe200078e00ff */
[----:B------:R-:W-:-:S02]  /*0ea0*/  ISETP.GT.U32.AND P0, PT, R2, R139, PT ;  /* 0x0000008b0200720c */ /* 0x000fc40003f04070 */
[----:B------:R-:W-:Y:S01]  /*0eb0*/  IABS R129, R12 ;  /* 0x0000000c00817213 */ /* 0x000fe20000000000 */
[--C-:B------:R-:W-:Y:S01]  /*0ec0*/  @!P3 IMAD.IADD R133, R133, 0x1, -R2.reuse ;  /* 0x000000018585b824 */ /* 0x100fe200078e0a02 */
[----:B------:R-:W-:Y:S01]  /*0ed0*/  ISETP.GE.AND P3, PT, R7, RZ, PT ;  /* 0x000000ff0700720c */ /* 0x000fe20003f66270 */
[--C-:B------:R-:W-:Y:S01]  /*0ee0*/  @!P1 IMAD.IADD R116, R116, 0x1, -R2.reuse ;  /* 0x0000000174749824 */ /* 0x100fe200078e0a02 */
[----:B------:R-:W-:Y:S01]  /*0ef0*/  ISETP.GE.AND P1, PT, R8, RZ, PT ;  /* 0x000000ff0800720c */ /* 0x000fe20003f26270 */
[--C-:B------:R-:W-:Y:S01]  /*0f00*/  @!P6 IMAD.IADD R117, R117, 0x1, -R2.reuse ;  /* 0x000000017575e824 */ /* 0x100fe200078e0a02 */
[----:B------:R-:W-:Y:S01]  /*0f10*/  LOP3.LUT R7, R4, 0xc, RZ, 0xfc, !PT ;  /* 0x0000000c04077812 */ /* 0x000fe200078efcff */
[----:B------:R-:W-:Y:S01]  /*0f20*/  @!P5 IMAD.MOV R133, RZ, RZ, -R133 ;  /* 0x000000ffff85d224 */ /* 0x000fe200078e0a85 */
[C---:B------:R-:W-:Y:S01]  /*0f30*/  ISETP.GT.U32.AND P5, PT, R2.reuse, R116, PT ;  /* 0x000000740200720c */ /* 0x040fe20003fa4070 */
[----:B------:R-:W-:Y:S01]  /*0f40*/  IMAD.MOV R5, RZ, RZ, -R5 ;  /* 0x000000ffff057224 */ /* 0x000fe200078e0a05 */
[----:B------:R-:W-:Y:S01]  /*0f50*/  ISETP.GT.U32.AND P6, PT, R2, R117, PT ;  /* 0x000000750200720c */ /* 0x000fe20003fc4070 */
[----:B------:R-:W-:Y:S01]  /*0f60*/  @!P0 IMAD.IADD R139, R139, 0x1, -R2 ;  /* 0x000000018b8b8824 */ /* 0x000fe200078e0a02 */
[----:B------:R-:W-:Y:S01]  /*0f70*/  LOP3.LUT R8, R4, 0xe, RZ, 0xfc, !PT ;  /* 0x0000000e04087812 */ /* 0x000fe200078efcff */
[----:B------:R-:W-:Y:S01]  /*0f80*/  IMAD R125, R2, R5, R125 ;  /* 0x00000005027d7224 */ /* 0x000fe200078e027d */
[----:B------:R-:W-:Y:S01]  /*0f90*/  IABS R118, R7 ;  /* 0x0000000700767213 */ /* 0x000fe20000000000 */
[----:B------:R-:W-:Y:S01]  /*0fa0*/  @!P4 IMAD.MOV R80, RZ, RZ, -R80 ;  /* 0x000000ffff50c224 */ /* 0x000fe200078e0a50 */
[----:B------:R-:W-:-:S02]  /*0fb0*/  IABS R130, R8 ;  /* 0x0000000800827213 */ /* 0x000fc40000000000 */
[----:B------:R-:W-:Y:S01]  /*0fc0*/  ISETP.GT.U32.AND P0, PT, R2, R139, PT ;  /* 0x0000008b0200720c */ /* 0x000fe20003f04070 */
[----:B------:R-:W-:Y:S01]  /*0fd0*/  IMAD.HI.U32 R5, R3, R118, RZ ;  /* 0x0000007603057227 */ /* 0x000fe200078e00ff */
[----:B------:R-:W-:Y:S02]  /*0fe0*/  ISETP.GE.AND P4, PT, R9, RZ, PT ;  /* 0x000000ff0900720c */ /* 0x000fe40003f86270 */
[----:B------:R-:W-:Y:S01]  /*0ff0*/  LOP3.LUT R9, R4, 0x10, RZ, 0xfc, !PT ;  /* 0x0000001004097812 */ /* 0x000fe200078efcff */
[--C-:B------:R-:W-:Y:S01]  /*1000*/  @!P5 IMAD.IADD R116, R116, 0x1, -R2.reuse ;  /* 0x000000017474d824 */ /* 0x100fe200078e0a02 */
[----:B------:R-:W-:Y:S01]  /*1010*/  ISETP.GE.AND P5, PT, R10, RZ, PT ;  /* 0x000000ff0a00720c */ /* 0x000fe20003fa6270 */
[----:B------:R-:W-:Y:S01]  /*1020*/  @!P6 IMAD.IADD R117, R117, 0x1, -R2 ;  /* 0x000000017575e824 */ /* 0x000fe200078e0a02 */
[----:B------:R-:W-:Y:S01]  /*1030*/  ISETP.GT.U32.AND P6, PT, R2, R125, PT ;  /* 0x0000007d0200720c */ /* 0x000fe20003fc4070 */
[----:B------:R-:W-:Y:S01]  /*1040*/  IMAD.HI.U32 R6, R3, R130, RZ ;  /* 0x0000008203067227 */ /* 0x000fe200078e00ff */
[----:B------:R-:W-:-:S02]  /*1050*/  IABS R140, R9 ;  /* 0x00000009008c7213 */ /* 0x000fc40000000000 */
[----:B------:R-:W-:Y:S01]  /*1060*/  LOP3.LUT R10, R4, 0x14, RZ, 0xfc, !PT ;  /* 0x00000014040a7812 */ /* 0x000fe200078efcff */
[----:B------:R-:W-:Y:S01]  /*1070*/  @!P3 IMAD.MOV R116, RZ, RZ, -R116 ;  /* 0x000000ffff74b224 */ /* 0x000fe200078e0a74 */
[----:B------:R-:W-:Y:S01]  /*1080*/  ISETP.GE.AND P3, PT, R7, RZ, PT ;  /* 0x000000ff0700720c */ /* 0x000fe20003f66270 */
[----:B------:R-:W-:Y:S01]  /*1090*/  IMAD.MOV R5, RZ, RZ, -R5 ;  /* 0x000000ffff057224 */ /* 0x000fe200078e0a05 */
[----:B------:R-:W-:Y:S01]  /*10a0*/  IABS R120, R10 ;  /* 0x0000000a00787213 */ /* 0x000fe20000000000 */
[----:B------:R-:W-:Y:S01]  /*10b0*/  IMAD.MOV R7, RZ, RZ, -R6 ;  /* 0x000000ffff077224 */ /* 0x000fe200078e0a06 */
[----:B------:R-:W-:Y:S01]  /*10c0*/  IABS R25, R22 ;  /* 0x0000001600197213 */ /* 0x000fe20000000000 */
[----:B------:R-:W-:Y:S01]  /*10d0*/  IMAD R118, R2, R5, R118 ;  /* 0x0000000502767224 */ /* 0x000fe200078e0276 */
[----:B------:R-:W-:Y:S01]  /*10e0*/  LOP3.LUT R24, R4, 0x70, RZ, 0xfc, !PT ;  /* 0x0000007004187812 */ /* 0x000fe200078efcff */
[----:B------:R-:W-:Y:S01]  /*10f0*/  IMAD R130, R2, R7, R130 ;  /* 0x0000000702827224 */ /* 0x000fe200078e0282 */
[----:B------:R-:W-:Y:S01]  /*1100*/  LOP3.LUT R26, R4, 0x72, RZ, 0xfc, !PT ;  /* 0x00000072041a7812 */ /* 0x000fe200078efcff */
[--C-:B------:R-:W-:Y:S01]  /*1110*/  @!P0 IMAD.IADD R139, R139, 0x1, -R2.reuse ;  /* 0x000000018b8b8824 */ /* 0x100fe200078e0a02 */
[C---:B------:R-:W-:Y:S01]  /*1120*/  ISETP.GT.U32.AND P0, PT, R2.reuse, R118, PT ;  /* 0x000000760200720c */ /* 0x040fe20003f04070 */
[----:B------:R-:W-:Y:S01]  /*1130*/  @!P6 IMAD.IADD R125, R125, 0x1, -R2 ;  /* 0x000000017d7de824 */ /* 0x000fe200078e0a02 */
[----:B------:R-:W-:Y:S01]  /*1140*/  IABS R27, R24 ;  /* 0x00000018001b7213 */ /* 0x000fe20000000000 */
[----:B------:R-:W-:Y:S01]  /*1150*/  @!P4 IMAD.MOV R139, RZ, RZ, -R139 ;  /* 0x000000ffff8bc224 */ /* 0x000fe200078e0a8b */
[C---:B------:R-:W-:Y:S01]  /*1160*/  ISETP.GT.U32.AND P4, PT, R2.reuse, R130, PT ;  /* 0x000000820200720c */ /* 0x040fe20003f84070 */
[----:B------:R-:W-:Y:S01]  /*1170*/  IMAD.HI.U32 R5, R3, R140, RZ ;  /* 0x0000008c03057227 */ /* 0x000fe200078e00ff */
[----:B------:R-:W-:-:S02]  /*1180*/  ISETP.GT.U32.AND P6, PT, R2, R125, PT ;  /* 0x0000007d0200720c */ /* 0x000fc40003fc4070 */
[----:B------:R-:W-:Y:S01]  /*1190*/  IABS R29, R26 ;  /* 0x0000001a001d7213 */ /* 0x000fe20000000000 */
[----:B------:R-:W-:Y:S01]  /*11a0*/  @!P1 IMAD.MOV R117, RZ, RZ, -R117 ;  /* 0x000000ffff759224 */ /* 0x000fe200078e0a75 */
[----:B------:R-:W-:Y:S01]  /*11b0*/  ISETP.GE.AND P1, PT, R8, RZ, PT ;  /* 0x000000ff0800720c */ /* 0x000fe20003f26270 */
[----:B------:R-:W-:Y:S01]  /*11c0*/  IMAD.MOV R5, RZ, RZ, -R5 ;  /* 0x000000ffff057224 */ /* 0x000fe200078e0a05 */
[----:B------:R-:W-:Y:S01]  /*11d0*/  LOP3.LUT R8, R4, 0x12, RZ, 0xfc, !PT ;  /* 0x0000001204087812 */ /* 0x000fe200078efcff */
[----:B------:R-:W-:Y:S01]  /*11e0*/  @!P0 IMAD.IADD R118, R118, 0x1, -R2 ;  /* 0x0000000176768824 */ /* 0x000fe200078e0a02 */
[----:B------:R-:W-:Y:S01]  /*11f0*/  LOP3.LUT R28, R4, 0x78, RZ, 0xfc, !PT ;  /* 0x00000078041c7812 */ /* 0x000fe200078efcff */
[----:B------:R-:W-:Y:S01]  /*1200*/  IMAD R140, R2, R5, R140 ;  /* 0x00000005028c7224 */ /* 0x000fe200078e028c */
[----:B------:R-:W-:Y:S01]  /*1210*/  IABS R119, R8 ;  /* 0x0000000800777213 */ /* 0x000fe20000000000 */
[--C-:B------:R-:W-:Y:S01]  /*1220*/  @!P4 IMAD.IADD R130, R130, 0x1, -R2.reuse ;  /* 0x000000018282c824 */ /* 0x100fe200078e0a02 */
[C---:B------:R-:W-:Y:S01]  /*1230*/  ISETP.GT.U32.AND P0, PT, R2.reuse, R118, PT ;  /* 0x000000760200720c */ /* 0x040fe20003f04070 */
[----:B------:R-:W-:Y:S01]  /*1240*/  @!P6 IMAD.IADD R125, R125, 0x1, -R2 ;  /* 0x000000017d7de824 */ /* 0x000fe200078e0a02 */
[C---:B------:R-:W-:Y:S01]  /*1250*/  ISETP.GT.U32.AND P6, PT, R2.reuse, R140, PT ;  /* 0x0000008c0200720c */ /* 0x040fe20003fc4070 */
[----:B------:R-:W-:Y:S01]  /*1260*/  IMAD.HI.U32 R5, R3, R119, RZ ;  /* 0x0000007703057227 */ /* 0x000fe200078e00ff */
[----:B------:R-:W-:-:S02]  /*1270*/  ISETP.GT.U32.AND P4, PT, R2, R130, PT ;  /* 0x000000820200720c */ /* 0x000fc40003f84070 */
[C---:B------:R-:W-:Y:S01]  /*1280*/  LOP3.LUT R30, R4.reuse, 0x7a, RZ, 0xfc, !PT ;  /* 0x0000007a041e7812 */ /* 0x040fe200078efcff */
[----:B------:R-:W-:Y:S01]  /*1290*/  IMAD.HI.U32 R6, R3, R120, RZ ;  /* 0x0000007803067227 */ /* 0x000fe200078e00ff */
[----:B------:R-:W-:Y:S02]  /*12a0*/  IABS R35, R28 ;  /* 0x0000001c00237213 */ /* 0x000fe40000000000 */
[----:B------:R-:W-:Y:S01]  /*12b0*/  IABS R37, R30 ;  /* 0x0000001e00257213 */ /* 0x000fe20000000000 */
[----:B------:R-:W-:Y:S02]  /*12c0*/  IMAD.MOV R5, RZ, RZ, -R5 ;  /* 0x000000ffff057224 */ /* 0x000fe400078e0a05 */
[----:B------:R-:W-:Y:S01]  /*12d0*/  @!P5 IMAD.MOV R125, RZ, RZ, -R125 ;  /* 0x000000ffff7dd224 */ /* 0x000fe200078e0a7d */
[----:B------:R-:W-:Y:S01]  /*12e0*/  ISETP.GE.AND P5, PT, R9, RZ, PT ;  /* 0x000000ff0900720c */ /* 0x000fe20003fa6270 */
[----:B------:R-:W-:Y:S01]  /*12f0*/  IMAD.MOV R9, RZ, RZ, -R6 ;  /* 0x000000ffff097224 */ /* 0x000fe200078e0a06 */
[----:B------:R-:W-:Y:S01]  /*1300*/  LOP3.LUT R6, R4, 0x18, RZ, 0xfc, !PT ;  /* 0x0000001804067812 */ /* 0x000fe200078efcff */
[----:B------:R-:W-:-:S02]  /*1310*/  IMAD R119, R2, R5, R119 ;  /* 0x0000000502777224 */ /* 0x000fc400078e0277 */
[--C-:B------:R-:W-:Y:S01]  /*1320*/  @!P0 IMAD.IADD R118, R118, 0x1, -R2.reuse ;  /* 0x0000000176768824 */ /* 0x100fe200078e0a02 */
[----:B------:R-:W-:Y:S01]  /*1330*/  IABS R122, R6 ;  /* 0x00000006007a7213 */ /* 0x000fe20000000000 */
[----:B------:R-:W-:Y:S01]  /*1340*/  @!P6 IMAD.IADD R140, R140, 0x1, -R2 ;  /* 0x000000018c8ce824 */ /* 0x000fe200078e0a02 */
[----:B------:R-:W-:Y:S01]  /*1350*/  ISETP.GE.AND P0, PT, R8, RZ, PT ;  /* 0x000000ff0800720c */ /* 0x000fe20003f06270 */
[----:B------:R-:W-:Y:S01]  /*1360*/  IMAD R120, R2, R9, R120 ;  /* 0x0000000902787224 */ /* 0x000fe200078e0278 */
[----:B------:R-:W-:Y:S01]  /*1370*/  LOP3.LUT R8, R4, 0x1a, RZ, 0xfc, !PT ;  /* 0x0000001a04087812 */ /* 0x000fe200078efcff */
[----:B------:R-:W-:Y:S01]  /*1380*/  @!P4 IMAD.IADD R130, R130, 0x1, -R2 ;  /* 0x000000018282c824 */ /* 0x000fe200078e0a02 */
[C---:B------:R-:W-:Y:S01]  /*1390*/  ISETP.GT.U32.AND P4, PT, R2.reuse, R119, PT ;  /* 0x000000770200720c */ /* 0x040fe20003f84070 */
[----:B------:R-:W-:Y:S01]  /*13a0*/  @!P3 IMAD.MOV R118, RZ, RZ, -R118 ;  /* 0x000000ffff76b224 */ /* 0x000fe200078e0a76 */
[C---:B------:R-:W-:Y:S01]  /*13b0*/  ISETP.GT.U32.AND P6, PT, R2.reuse, R140, PT ;  /* 0x0000008c0200720c */ /* 0x040fe20003fc4070 */
[----:B------:R-:W-:Y:S01]  /*13c0*/  IMAD.HI.U32 R7, R3, R121, RZ ;  /* 0x0000007903077227 */ /* 0x000fe200078e00ff */
[----:B------:R-:W-:-:S02]  /*13d0*/  ISETP.GT.U32.AND P3, PT, R2, R120, PT ;  /* 0x000000780200720c */ /* 0x000fc40003f64070 */
[----:B------:R-:W-:Y:S01]  /*13e0*/  IABS R123, R8 ;  /* 0x00000008007b7213 */ /* 0x000fe20000000000 */
[----:B------:R-:W-:Y:S01]  /*13f0*/  IMAD.MOV R7, RZ, RZ, -R7 ;  /* 0x000000ffff077224 */ /* 0x000fe200078e0a07 */
[----:B------:R-:W-:Y:S01]  /*1400*/  LOP3.LUT R9, R4, 0x1c, RZ, 0xfc, !PT ;  /* 0x0000001c04097812 */ /* 0x000fe200078efcff */
[----:B------:R-:W-:-:S03]  /*1410*/  IMAD.HI.U32 R5, R3, R122, RZ ;  /* 0x0000007a03057227 */ /* 0x000fc600078e00ff */
[----:B------:R-:W-:Y:S01]  /*1420*/  IABS R132, R9 ;  /* 0x0000000900847213 */ /* 0x000fe20000000000 */
[----:B------:R-:W-:Y:S02]  /*1430*/  IMAD R121, R2, R7, R121 ;  /* 0x0000000702797224 */ /* 0x000fe400078e0279 */
[--C-:B------:R-:W-:Y:S01]  /*1440*/  @!P4 IMAD.IADD R119, R119, 0x1, -R2.reuse ;  /* 0x000000017777c824 */ /* 0x100fe200078e0a02 */
[----:B------:R-:W-:Y:S01]  /*1450*/  ISETP.GE.AND P4, PT, R11, RZ, PT ;  /* 0x000000ff0b00720c */ /* 0x000fe20003f86270 */
[--C-:B------:R-:W-:Y:S01]  /*1460*/  @!P6 IMAD.IADD R140, R140, 0x1, -R2.reuse ;  /* 0x000000018c8ce824 */ /* 0x100fe200078e0a02 */
[----:B------:R-:W-:Y:S01]  /*1470*/  ISETP.GT.U32.AND P6, PT, R2, R121, PT ;  /* 0x000000790200720c */ /* 0x000fe20003fc4070 */
[----:B------:R-:W-:Y:S01]  /*1480*/  @!P3 IMAD.IADD R120, R120, 0x1, -R2 ;  /* 0x000000017878b824 */ /* 0x000fe200078e0a02 */
[----:B------:R-:W-:Y:S01]  /*1490*/  ISETP.GT.U32.AND P3, PT, R2, R119, PT ;  /* 0x000000770200720c */ /* 0x000fe20003f64070 */
[----:B------:R-:W-:Y:S01]  /*14a0*/  IMAD.MOV R7, RZ, RZ, -R5 ;  /* 0x000000ffff077224 */ /* 0x000fe200078e0a05 */
[----:B------:R-:W-:Y:S01]  /*14b0*/  LOP3.LUT R11, R4, 0x20, RZ, 0xfc, !PT ;  /* 0x00000020040b7812 */ /* 0x000fe200078efcff */
[----:B------:R-:W-:-:S03]  /*14c0*/  IMAD.HI.U32 R5, R3, R123, RZ ;  /* 0x0000007b03057227 */ /* 0x000fc600078e00ff */
[----:B------:R-:W-:Y:S01]  /*14d0*/  IABS R127, R11 ;  /* 0x0000000b007f7213 */ /* 0x000fe20000000000 */
[C---:B------:R-:W-:Y:S02]  /*14e0*/  IMAD R122, R2.reuse, R7, R122 ;  /* 0x00000007027a7224 */ /* 0x040fe400078e027a */
[----:B------:R-:W-:Y:S02]  /*14f0*/  IMAD.MOV R5, RZ, RZ, -R5 ;  /* 0x000000ffff057224 */ /* 0x000fe400078e0a05 */
[--C-:B------:R-:W-:Y:S01]  /*1500*/  @!P6 IMAD.IADD R121, R121, 0x1, -R2.reuse ;  /* 0x000000017979e824 */ /* 0x100fe200078e0a02 */
[C---:B------:R-:W-:Y:S01]  /*1510*/  ISETP.GT.U32.AND P6, PT, R2.reuse, R120, PT ;  /* 0x000000780200720c */ /* 0x040fe20003fc4070 */
[----:B------:R-:W-:Y:S01]  /*1520*/  @!P3 IMAD.IADD R119, R119, 0x1, -R2 ;  /* 0x000000017777b824 */ /* 0x000fe200078e0a02 */
[----:B------:R-:W-:Y:S01]  /*1530*/  ISETP.GT.U32.AND P3, PT, R2, R122, PT ;  /* 0x0000007a0200720c */ /* 0x000fe20003f64070 */
[----:B------:R-:W-:Y:S01]  /*1540*/  @!P1 IMAD.MOV R130, RZ, RZ, -R130 ;  /* 0x000000ffff829224 */ /* 0x000fe200078e0a82 */
[----:B------:R-:W-:Y:S01]  /*1550*/  ISETP.GE.AND P1, PT, R10, RZ, PT ;  /* 0x000000ff0a00720c */ /* 0x000fe20003f26270 */
[----:B------:R-:W-:Y:S01]  /*1560*/  IMAD R123, R2, R5, R123 ;  /* 0x00000005027b7224 */ /* 0x000fe200078e027b */
[----:B------:R-:W-:Y:S01]  /*1570*/  LOP3.LUT R10, R4, 0x1e, RZ, 0xfc, !PT ;  /* 0x0000001e040a7812 */ /* 0x000fe200078efcff */
[----:B------:R-:W-:-:S03]  /*1580*/  IMAD.HI.U32 R5, R3, R132, RZ ;  /* 0x0000008403057227 */ /* 0x000fc600078e00ff */
[----:B------:R-:W-:Y:S01]  /*1590*/  IABS R124, R10 ;  /* 0x0000000a007c7213 */ /* 0x000fe20000000000 */
[----:B------:R-:W-:Y:S02]  /*15a0*/  @!P0 IMAD.MOV R119, RZ, RZ, -R119 ;  /* 0x000000ffff778224 */ /* 0x000fe400078e0a77 */
[--C-:B------:R-:W-:Y:S01]  /*15b0*/  @!P6 IMAD.IADD R120, R120, 0x1, -R2.reuse ;  /* 0x000000017878e824 */ /* 0x100fe200078e0a02 */
[----:B------:R-:W-:Y:S01]  /*15c0*/  ISETP.GT.U32.AND P6, PT, R2, R123, PT ;  /* 0x0000007b0200720c */ /* 0x000fe20003fc4070 */
[----:B------:R-:W-:Y:S01]  /*15d0*/  @!P3 IMAD.IADD R122, R122, 0x1, -R2 ;  /* 0x000000017a7ab824 */ /* 0x000fe200078e0a02 */
[----:B------:R-:W-:Y:S01]  /*15e0*/  ISETP.GE.AND P3, PT, R8, RZ, PT ;  /* 0x000000ff0800720c */ /* 0x000fe20003f66270 */
[----:B------:R-:W-:Y:S01]  /*15f0*/  IMAD.MOV R7, RZ, RZ, -R5 ;  /* 0x000000ffff077224 */ /* 0x000fe200078e0a05 */
[----:B------:R-:W-:Y:S01]  /*1600*/  LOP3.LUT R8, R4, 0x22, RZ, 0xfc, !PT ;  /* 0x0000002204087812 */ /* 0x000fe200078efcff */
[----:B------:R-:W-:Y:S01]  /*1610*/  IMAD.HI.U32 R5, R3, R124, RZ ;  /* 0x0000007c03057227 */ /* 0x000fe200078e00ff */
[----:B------:R-:W-:-:S02]  /*1620*/  ISETP.GT.U32.AND P0, PT, R2, R122, PT ;  /* 0x0000007a0200720c */ /* 0x000fc40003f04070 */
[----:B------:R-:W-:Y:S01]  /*1630*/  IABS R126, R8 ;  /* 0x00000008007e7213 */ /* 0x000fe20000000000 */
[----:B------:R-:W-:Y:S01]  /*1640*/  @!P5 IMAD.MOV R140, RZ, RZ, -R140 ;  /* 0x000000ffff8cd224 */ /* 0x000fe200078e0a8c */
[C---:B------:R-:W-:Y:S01]  /*1650*/  ISETP.GT.U32.AND P5, PT, R2.reuse, R121, PT ;  /* 0x000000790200720c */ /* 0x040fe20003fa4070 */
[C---:B------:R-:W-:Y:S02]  /*1660*/  IMAD R132, R2.reuse, R7, R132 ;  /* 0x0000000702847224 */ /* 0x040fe400078e0284 */
[----:B------:R-:W-:Y:S02]  /*1670*/  IMAD.MOV R7, RZ, RZ, -R5 ;  /* 0x000000ffff077224 */ /* 0x000fe400078e0a05 */
[----:B------:R-:W-:Y:S02]  /*1680*/  @!P6 IMAD.IADD R123, R123, 0x1, -R2 ;  /* 0x000000017b7be824 */ /* 0x000fe400078e0a02 */
[----:B------:R-:W-:Y:S02]  /*1690*/  IMAD R124, R2, R7, R124 ;  /* 0x00000007027c7224 */ /* 0x000fe400078e027c */
[----:B------:R-:W-:Y:S01]  /*16a0*/  @!P0 IMAD.IADD R122, R122, 0x1, -R2 ;  /* 0x000000017a7a8824 */ /* 0x000fe200078e0a02 */
[C---:B------:R-:W-:Y:S01]  /*16b0*/  ISETP.GT.U32.AND P6, PT, R2.reuse, R123, PT ;  /* 0x0000007b0200720c */ /* 0x040fe20003fc4070 */
[----:B------:R-:W-:Y:S01]  /*16c0*/  IMAD.HI.U32 R5, R3, R127, RZ ;  /* 0x0000007f03057227 */ /* 0x000fe200078e00ff */
[----:B------:R-:W-:-:S03]  /*16d0*/  ISETP.GT.U32.AND P0, PT, R2, R124, PT ;  /* 0x0000007c0200720c */ /* 0x000fc60003f04070 */
[----:B------:R-:W-:Y:S01]  /*16e0*/  @!P5 IMAD.IADD R121, R121, 0x1, -R2 ;  /* 0x000000017979d824 */ /* 0x000fe200078e0a02 */
[----:B------:R-:W-:Y:S01]  /*16f0*/  ISETP.GE.AND P5, PT, R6, RZ, PT ;  /* 0x000000ff0600720c */ /* 0x000fe20003fa6270 */
[----:B------:R-:W-:Y:S01]  /*1700*/  @!P1 IMAD.MOV R120, RZ, RZ, -R120 ;  /* 0x000000ffff789224 */ /* 0x000fe200078e0a78 */
[C---:B------:R-:W-:Y:S01]  /*1710*/  ISETP.GT.U32.AND P1, PT, R2.reuse, R132, PT ;  /* 0x000000840200720c */ /* 0x040fe20003f24070 */
[----:B------:R-:W-:Y:S02]  /*1720*/  IMAD.MOV R5, RZ, RZ, -R5 ;  /* 0x000000ffff057224 */ /* 0x000fe400078e0a05 */
[----:B------:R-:W-:Y:S01]  /*1730*/  @!P4 IMAD.MOV R121, RZ, RZ, -R121 ;  /* 0x000000ffff79c224 */ /* 0x000fe200078e0a79 */
[----:B------:R-:W-:Y:S01]  /*1740*/  ISETP.GE.AND P4, PT, R9, RZ, PT ;  /* 0x000000ff0900720c */ /* 0x000fe20003f86270 */
[----:B------:R-:W-:Y:S01]  /*1750*/  IMAD R127, R2, R5, R127 ;  /* 0x00000005027f7224 */ /* 0x000fe200078e027f */
[----:B------:R-:W-:Y:S01]  /*1760*/  LOP3.LUT R9, R4, 0x24, RZ, 0xfc, !PT ;  /* 0x0000002404097812 */ /* 0x000fe200078efcff */
[----:B------:R-:W-:-:S02]  /*1770*/  @!P6 IMAD.IADD R123, R123, 0x1, -R2 ;  /* 0x000000017b7be824 */ /* 0x000fc400078e0a02 */
[----:B------:R-:W-:Y:S01]  /*1780*/  @!P0 IMAD.IADD R124, R124, 0x1, -R2 ;  /* 0x000000017c7c8824 */ /* 0x000fe200078e0a02 */
[----:B------:R-:W-:Y:S01]  /*1790*/  ISETP.GT.U32.AND P6, PT, R2, R127, PT ;  /* 0x0000007f0200720c */ /* 0x000fe20003fc4070 */
[----:B------:R-:W-:Y:S01]  /*17a0*/  @!P5 IMAD.MOV R122, RZ, RZ, -R122 ;  /* 0x000000ffff7ad224 */ /* 0x000fe200078e0a7a */
[----:B------:R-:W-:Y:S01]  /*17b0*/  IABS R128, R9 ;  /* 0x0000000900807213 */ /* 0x000fe20000000000 */
[----:B------:R-:W-:Y:S01]  /*17c0*/  @!P1 IMAD.IADD R132, R132, 0x1, -R2 ;  /* 0x0000000184849824 */ /* 0x000fe200078e0a02 */
[----:B------:R-:W-:Y:S01]  /*17d0*/  ISETP.GT.U32.AND P5, PT, R2, R124, PT ;  /* 0x0000007c0200720c */ /* 0x000fe20003fa4070 */
[C---:B------:R-:W-:Y:S01]  /*17e0*/  IMAD.HI.U32 R5, R3.reuse, R126, RZ ;  /* 0x0000007e03057227 */ /* 0x040fe200078e00ff */
[----:B------:R-:W-:Y:S02]  /*17f0*/  ISETP.GE.AND P1, PT, R10, RZ, PT ;  /* 0x000000ff0a00720c */ /* 0x000fe40003f26270 */
[----:B------:R-:W-:Y:S01]  /*1800*/  ISETP.GT.U32.AND P0, PT, R2, R132, PT ;  /* 0x000000840200720c */ /* 0x000fe20003f04070 */
[----:B------:R-:W-:Y:S01]  /*1810*/  IMAD.MOV R5, RZ, RZ, -R5 ;  /* 0x000000ffff057224 */ /* 0x000fe200078e0a05 */
[----:B------:R-:W-:Y:S01]  /*1820*/  LOP3.LUT R10, R4, 0x2a, RZ, 0xfc, !PT ;  /* 0x0000002a040a7812 */ /* 0x000fe200078efcff */
[----:B------:R-:W-:-:S03]  /*1830*/  IMAD.HI.U32 R6, R3, R128, RZ ;  /* 0x0000008003067227 */ /* 0x000fc600078e00ff */
[----:B------:R-:W-:Y:S01]  /*1840*/  IABS R141, R10 ;  /* 0x0000000a008d7213 */ /* 0x000fe20000000000 */
[----:B------:R-:W-:Y:S02]  /*1850*/  @!P6 IMAD.IADD R127, R127, 0x1, -R2 ;  /* 0x000000017f7fe824 */ /* 0x000fe400078e0a02 */
[----:B------:R-:W-:Y:S02]  /*1860*/  IMAD R126, R2, R5, R126 ;  /* 0x00000005027e7224 */ /* 0x000fe400078e027e */
[--C-:B------:R-:W-:Y:S01]  /*1870*/  @!P5 IMAD.IADD R124, R124, 0x1, -R2.reuse ;  /* 0x000000017c7cd824 */ /* 0x100fe200078e0a02 */
[----:B------:R-:W-:Y:S01]  /*1880*/  ISETP.GT.U32.AND P6, PT, R2, R127, PT ;  /* 0x0000007f0200720c */ /* 0x000fe20003fc4070 */
[----:B------:R-:W-:Y:S01]  /*1890*/  @!P0 IMAD.IADD R132, R132, 0x1, -R2 ;  /* 0x0000000184848824 */ /* 0x000fe200078e0a02 */
[----:B------:R-:W-:Y:S01]  /*18a0*/  ISETP.GT.U32.AND P5, PT, R2, R126, PT ;  /* 0x0000007e0200720c */ /* 0x000fe20003fa4070 */
[----:B------:R-:W-:Y:S01]  /*18b0*/  IMAD.MOV R7, RZ, RZ, -R6 ;  /* 0x000000ffff077224 */ /* 0x000fe200078e0a06 */
[----:B------:R-:W-:Y:S01]  /*18c0*/  ISETP.GE.AND P0, PT, R8, RZ, PT ;  /* 0x000000ff0800720c */ /* 0x000fe20003f06270 */
[----:B------:R-:W-:Y:S01]  /*18d0*/  IMAD.HI.U32 R5, R3, R129, RZ ;  /* 0x0000008103057227 */ /* 0x000fe200078e00ff */
[----:B------:R-:W-:-:S03]  /*18e0*/  LOP3.LUT R8, R4, 0x28, RZ, 0xfc, !PT ;  /* 0x0000002804087812 */ /* 0x000fc600078efcff */
[C---:B------:R-:W-:Y:S01]  /*18f0*/  IMAD R128, R2.reuse, R7, R128 ;  /* 0x0000000702807224 */ /* 0x040fe200078e0280 */
[----:B------:R-:W-:Y:S01]  /*1900*/  IABS R142, R8 ;  /* 0x00000008008e7213 */ /* 0x000fe20000000000 */
[----:B------:R-:W-:Y:S02]  /*1910*/  IMAD.MOV R5, RZ, RZ, -R5 ;  /* 0x000000ffff057224 */ /* 0x000fe400078e0a05 */
[----:B------:R-:W-:Y:S01]  /*1920*/  @!P3 IMAD.MOV R123, RZ, RZ, -R123 ;  /* 0x000000ffff7bb224 */ /* 0x000fe200078e0a7b */
[----:B------:R-:W-:Y:S01]  /*1930*/  ISETP.GE.AND P3, PT, R11, RZ, PT ;  /* 0x000000ff0b00720c */ /* 0x000fe20003f66270 */
[--C-:B------:R-:W-:Y:S01]  /*1940*/  @!P6 IMAD.IADD R127, R127, 0x1, -R2.reuse ;  /* 0x000000017f7fe824 */ /* 0x100fe200078e0a02 */
[C---:B------:R-:W-:Y:S01]  /*1950*/  ISETP.GT.U32.AND P6, PT, R2.reuse, R128, PT ;  /* 0x000000800200720c */ /* 0x040fe20003fc4070 */
[----:B------:R-:W-:Y:S01]  /*1960*/  IMAD R129, R2, R5, R129 ;  /* 0x0000000502817224 */ /* 0x000fe200078e0281 */
[----:B------:R-:W-:Y:S01]  /*1970*/  LOP3.LUT R11, R4, 0x2c, RZ, 0xfc, !PT ;  /* 0x0000002c040b7812 */ /* 0x000fe200078efcff */
[----:B------:R-:W-:-:S02]  /*1980*/  @!P5 IMAD.IADD R126, R126, 0x1, -R2 ;  /* 0x000000017e7ed824 */ /* 0x000fc400078e0a02 */
[C---:B------:R-:W-:Y:S01]  /*1990*/  IMAD.HI.U32 R5, R3.reuse, R142, RZ ;  /* 0x0000008e03057227 */ /* 0x040fe200078e00ff */
[----:B------:R-:W-:Y:S02]  /*19a0*/  IABS R131, R11 ;  /* 0x0000000b00837213 */ /* 0x000fe40000000000 */
[C---:B------:R-:W-:Y:S01]  /*19b0*/  ISETP.GT.U32.AND P5, PT, R2.reuse, R129, PT ;  /* 0x000000810200720c */ /* 0x040fe20003fa4070 */
[----:B------:R-:W-:Y:S01]  /*19c0*/  @!P4 IMAD.MOV R132, RZ, RZ, -R132 ;  /* 0x000000ffff84c224 */ /* 0x000fe200078e0a84 */
[----:B------:R-:W-:Y:S01]  /*19d0*/  ISETP.GT.U32.AND P4, PT, R2, R126, PT ;  /* 0x0000007e0200720c */ /* 0x000fe20003f84070 */
[----:B------:R-:W-:Y:S02]  /*19e0*/  IMAD.MOV R7, RZ, RZ, -R5 ;  /* 0x000000ffff077224 */ /* 0x000fe400078e0a05 */
[----:B------:R-:W-:-:S04]  /*19f0*/  IMAD.HI.U32 R5, R3, R141, RZ ;  /* 0x0000008d03057227 */ /* 0x000fc800078e00ff */
[----:B------:R-:W-:Y:S01]  /*1a00*/  IMAD R142, R2, R7, R142 ;  /* 0x00000007028e7224 */ /* 0x000fe200078e028e */
[----:B------:R-:W-:Y:S01]  /*1a10*/  LOP3.LUT R7, R4, 0x30, RZ, 0xfc, !PT ;  /* 0x0000003004077812 */ /* 0x000fe200078efcff */
[----:B------:R-:W-:Y:S02]  /*1a20*/  IMAD.MOV R5, RZ, RZ, -R5 ;  /* 0x000000ffff057224 */ /* 0x000fe400078e0a05 */
[----:B------:R-:W-:Y:S01]  /*1a30*/  @!P6 IMAD.IADD R128, R128, 0x1, -R2 ;  /* 0x000000018080e824 */ /* 0x000fe200078e0a02 */
[----:B------:R-:W-:Y:S01]  /*1a40*/  ISETP.GE.AND P6, PT, R9, RZ, PT ;  /* 0x000000ff0900720c */ /* 0x000fe20003fc6270 */
[C---:B------:R-:W-:Y:S01]  /*1a50*/  IMAD R141, R2.reuse, R5, R141 ;  /* 0x00000005028d7224 */ /* 0x040fe200078e028d */
[----:B------:R-:W-:Y:S01]  /*1a60*/  IABS R135, R7 ;  /* 0x0000000700877213 */ /* 0x000fe20000000000 */
[----:B------:R-:W-:Y:S01]  /*1a70*/  @!P3 IMAD.MOV R127, RZ, RZ, -R127 ;  /* 0x000000ffff7fb224 */ /* 0x000fe200078e0a7f */
[C---:B------:R-:W-:Y:S01]  /*1a80*/  ISETP.GT.U32.AND P3, PT, R2.reuse, R142, PT ;  /* 0x0000008e0200720c */ /* 0x040fe20003f64070 */
[----:B------:R-:W-:Y:S01]  /*1a90*/  @!P1 IMAD.MOV R124, RZ, RZ, -R124 ;  /* 0x000000ffff7c9224 */ /* 0x000fe200078e0a7c */
[----:B------:R-:W-:Y:S01]  /*1aa0*/  ISETP.GT.U32.AND P1, PT, R2, R128, PT ;  /* 0x000000800200720c */ /* 0x000fe20003f24070 */
[----:B------:R-:W-:Y:S01]  /*1ab0*/  @!P4 IMAD.IADD R126, R126, 0x1, -R2 ;  /* 0x000000017e7ec824 */ /* 0x000fe200078e0a02 */
[----:B------:R-:W-:Y:S01]  /*1ac0*/  ISETP.GT.U32.AND P4, PT, R2, R141, PT ;  /* 0x0000008d0200720c */ /* 0x000fe20003f84070 */
[----:B------:R-:W-:Y:S01]  /*1ad0*/  IMAD.HI.U32 R5, R3, R134, RZ ;  /* 0x0000008603057227 */ /* 0x000fe200078e00ff */
[----:B------:R-:W-:-:S03]  /*1ae0*/  LOP3.LUT R9, R4, 0x32, RZ, 0xfc, !PT ;  /* 0x0000003204097812 */ /* 0x000fc600078efcff */
[----:B------:R-:W-:Y:S01]  /*1af0*/  IMAD.HI.U32 R6, R3, R131, RZ ;  /* 0x0000008303067227 */ /* 0x000fe200078e00ff */
[----:B------:R-:W-:-:S03]  /*1b00*/  IABS R138, R9 ;  /* 0x00000009008a7213 */ /* 0x000fc60000000000 */
[----:B------:R-:W-:Y:S02]  /*1b10*/  IMAD.MOV R5, RZ, RZ, -R5 ;  /* 0x000000ffff057224 */ /* 0x000fe400078e0a05 */
[----:B------:R-:W-:Y:S01]  /*1b20*/  @!P3 IMAD.IADD R142, R142, 0x1, -R2 ;  /* 0x000000018e8eb824 */ /* 0x000fe200078e0a02 */
[----:B------:R-:W-:Y:S01]  /*1b30*/  ISETP.GE.AND P3, PT, R8, RZ, PT ;  /* 0x000000ff0800720c */ /* 0x000fe20003f66270 */
[----:B------:R-:W-:Y:S01]  /*1b40*/  IMAD.MOV R6, RZ, RZ, -R6 ;  /* 0x000000ffff067224 */ /* 0x000fe200078e0a06 */
[----:B------:R-:W-:Y:S01]  /*1b50*/  LOP3.LUT R8, R4, 0x38, RZ, 0xfc, !PT ;  /* 0x0000003804087812 */ /* 0x000fe200078efcff */
[----:B------:R-:W-:Y:S02]  /*1b60*/  @!P1 IMAD.IADD R128, R128, 0x1, -R2 ;  /* 0x0000000180809824 */ /* 0x000fe400078e0a02 */
[C---:B------:R-:W-:Y:S01]  /*1b70*/  IMAD R134, R2.reuse, R5, R134 ;  /* 0x0000000502867224 */ /* 0x040fe200078e0286 */
[----:B------:R-:W-:Y:S01]  /*1b80*/  IABS R114, R8 ;  /* 0x0000000800727213 */ /* 0x000fe20000000000 */
[----:B------:R-:W-:Y:S01]  /*1b90*/  @!P4 IMAD.IADD R141, R141, 0x1, -R2 ;  /* 0x000000018d8dc824 */ /* 0x000fe200078e0a02 */
[C---:B------:R-:W-:Y:S01]  /*1ba0*/  ISETP.GT.U32.AND P4, PT, R2.reuse, R142, PT ;  /* 0x0000008e0200720c */ /* 0x040fe20003f84070 */
[----:B------:R-:W-:-:S02]  /*1bb0*/  IMAD R131, R2, R6, R131 ;  /* 0x0000000602837224 */ /* 0x000fc400078e0283 */
[----:B------:R-:W-:Y:S01]  /*1bc0*/  @!P6 IMAD.MOV R128, RZ, RZ, -R128 ;  /* 0x000000ffff80e224 */ /* 0x000fe200078e0a80 */
[C---:B------:R-:W-:Y:S01]  /*1bd0*/  ISETP.GT.U32.AND P6, PT, R2.reuse, R134, PT ;  /* 0x000000860200720c */ /* 0x040fe20003fc4070 */
[----:B------:R-:W-:Y:S01]  /*1be0*/  IMAD.HI.U32 R5, R3, R135, RZ ;  /* 0x0000008703057227 */ /* 0x000fe200078e00ff */
[----:B------:R-:W-:-:S03]  /*1bf0*/  ISETP.GT.U32.AND P1, PT, R2, R131, PT ;  /* 0x000000830200720c */ /* 0x000fc60003f24070 */
[----:B------:R-:W-:Y:S02]  /*1c00*/  IMAD.MOV R6, RZ, RZ, -R5 ;  /* 0x000000ffff067224 */ /* 0x000fe400078e0a05 */
[--C-:B------:R-:W-:Y:S02]  /*1c10*/  @!P5 IMAD.IADD R129, R129, 0x1, -R2.reuse ;  /* 0x000000018181d824 */ /* 0x100fe400078e0a02 */
[--C-:B------:R-:W-:Y:S01]  /*1c20*/  @!P4 IMAD.IADD R142, R142, 0x1, -R2.reuse ;  /* 0x000000018e8ec824 */ /* 0x100fe200078e0a02 */
[----:B------:R-:W-:Y:S01]  /*1c30*/  ISETP.GE.AND P4, PT, R11, RZ, PT ;  /* 0x000000ff0b00720c */ /* 0x000fe20003f86270 */
[C---:B------:R-:W-:Y:S01]  /*1c40*/  IMAD R135, R2.reuse, R6, R135 ;  /* 0x0000000602877224 */ /* 0x040fe200078e0287 */
[----:B------:R-:W-:Y:S01]  /*1c50*/  ISETP.GT.U32.AND P5, PT, R2, R129, PT ;  /* 0x000000810200720c */ /* 0x000fe20003fa4070 */
[----:B------:R-:W-:Y:S01]  /*1c60*/  @!P6 IMAD.IADD R134, R134, 0x1, -R2 ;  /* 0x000000018686e824 */ /* 0x000fe200078e0a02 */
[----:B------:R-:W-:Y:S01]  /*1c70*/  LOP3.LUT R6, R4, 0x34, RZ, 0xfc, !PT ;  /* 0x0000003404067812 */ /* 0x000fe200078efcff */
[----:B------:R-:W-:Y:S01]  /*1c80*/  @!P3 IMAD.MOV R142, RZ, RZ, -R142 ;  /* 0x000000ffff8eb224 */ /* 0x000fe200078e0a8e */
[C---:B------:R-:W-:Y:S01]  /*1c90*/  ISETP.GT.U32.AND P3, PT, R2.reuse, R135, PT ;  /* 0x000000870200720c */ /* 0x040fe20003f64070 */
[----:B------:R-:W-:Y:S01]  /*1ca0*/  @!P1 IMAD.IADD R131, R131, 0x1, -R2 ;  /* 0x0000000183839824 */ /* 0x000fe200078e0a02 */
[----:B------:R-:W-:Y:S01]  /*1cb0*/  ISETP.GT.U32.AND P6, PT, R2, R134, PT ;  /* 0x000000860200720c */ /* 0x000fe20003fc4070 */
[----:B------:R-:W-:Y:S01]  /*1cc0*/  IMAD.HI.U32 R5, R3, R138, RZ ;  /* 0x0000008a03057227 */ /* 0x000fe200078e00ff */
[----:B------:R-:W-:-:S02]  /*1cd0*/  IABS R136, R6 ;  /* 0x0000000600887213 */ /* 0x000fc40000000000 */
[----:B------:R-:W-:Y:S01]  /*1ce0*/  ISETP.GT.U32.AND P1, PT, R2, R131, PT ;  /* 0x000000830200720c */ /* 0x000fe20003f24070 */
[----:B------:R-:W-:Y:S01]  /*1cf0*/  IMAD.MOV R5, RZ, RZ, -R5 ;  /* 0x000000ffff057224 */ /* 0x000fe200078e0a05 */
[----:B------:R-:W-:Y:S01]  /*1d00*/  LOP3.LUT R11, R4, 0x3e, RZ, 0xfc, !PT ;  /* 0x0000003e040b7812 */ /* 0x000fe200078efcff */
[----:B------:R-:W-:Y:S01]  /*1d10*/  @!P5 IMAD.IADD R129, R129, 0x1, -R2 ;  /* 0x000000018181d824 */ /* 0x000fe200078e0a02 */
[----:B------:R-:W-:Y:S01]  /*1d20*/  ISETP.GE.AND P5, PT, R12, RZ, PT ;  /* 0x000000ff0c00720c */ /* 0x000fe20003fa6270 */
[----:B------:R-:W-:Y:S01]  /*1d30*/  IMAD R138, R2, R5, R138 ;  /* 0x00000005028a7224 */ /* 0x000fe200078e028a */
[----:B------:R-:W-:Y:S01]  /*1d40*/  IABS R111, R11 ;  /* 0x0000000b006f7213 */ /* 0x000fe20000000000 */
[--C-:B------:R-:W-:Y:S01]  /*1d50*/  @!P3 IMAD.IADD R135, R135, 0x1, -R2.reuse ;  /* 0x000000018787b824 */ /* 0x100fe200078e0a02 */
[----:B------:R-:W-:Y:S01]  /*1d60*/  LOP3.LUT R12, R4, 0x52, RZ, 0xfc, !PT ;  /* 0x00000052040c7812 */ /* 0x000fe200078efcff */
[----:B------:R-:W-:Y:S01]  /*1d70*/  @!P6 IMAD.IADD R134, R134, 0x1, -R2 ;  /* 0x000000018686e824 */ /* 0x000fe200078e0a02 */
[C---:B------:R-:W-:Y:S01]  /*1d80*/  ISETP.GT.U32.AND P6, PT, R2.reuse, R138, PT ;  /* 0x0000008a0200720c */ /* 0x040fe20003fc4070 */
[----:B------:R-:W-:Y:S01]  /*1d90*/  IMAD.HI.U32 R5, R3, R136, RZ ;  /* 0x0000008803057227 */ /* 0x000fe200078e00ff */
[----:B------:R-:W-:-:S02]  /*1da0*/  ISETP.GT.U32.AND P3, PT, R2, R135, PT ;  /* 0x000000870200720c */ /* 0x000fc40003f64070 */
[----:B------:R-:W-:Y:S01]  /*1db0*/  IABS R101, R12 ;  /* 0x0000000c00657213 */ /* 0x000fe20000000000 */
[----:B------:R-:W-:Y:S01]  /*1dc0*/  @!P0 IMAD.MOV R126, RZ, RZ, -R126 ;  /* 0x000000ffff7e8224 */ /* 0x000fe200078e0a7e */
[----:B------:R-:W-:Y:S01]  /*1dd0*/  ISETP.GT.U32.AND P0, PT, R2, R141, PT ;  /* 0x0000008d0200720c */ /* 0x000fe20003f04070 */
[----:B------:R-:W-:Y:S01]  /*1de0*/  @!P1 IMAD.IADD R131, R131, 0x1, -R2 ;  /* 0x0000000183839824 */ /* 0x000fe200078e0a02 */
[----:B------:R-:W-:Y:S01]  /*1df0*/  ISETP.GE.AND P1, PT, R7, RZ, PT ;  /* 0x000000ff0700720c */ /* 0x000fe20003f26270 */
[----:B------:R-:W-:Y:S02]  /*1e00*/  IMAD.MOV R7, RZ, RZ, -R5 ;  /* 0x000000ffff077224 */ /* 0x000fe400078e0a05 */
[----:B------:R-:W-:Y:S01]  /*1e10*/  @!P5 IMAD.MOV R129, RZ, RZ, -R129 ;  /* 0x000000ffff81d224 */ /* 0x000fe200078e0a81 */
[----:B------:R-:W-:Y:S01]  /*1e20*/  ISETP.GE.AND P5, PT, R10, RZ, PT ;  /* 0x000000ff0a00720c */ /* 0x000fe20003fa6270 */
[----:B------:R-:W-:Y:S01]  /*1e30*/  @!P4 IMAD.MOV R131, RZ, RZ, -R131 ;  /* 0x000000ffff83c224 */ /* 0x000fe200078e0a83 */
[----:B------:R-:W-:Y:S01]  /*1e40*/  ISETP.GE.AND P4, PT, R6, RZ, PT ;  /* 0x000000ff0600720c */ /* 0x000fe20003f86270 */
[----:B------:R-:W-:Y:S01]  /*1e50*/  IMAD R136, R2, R7, R136 ;  /* 0x0000000702887224 */ /* 0x000fe200078e0288 */
[----:B------:R-:W-:Y:S01]  /*1e60*/  LOP3.LUT R6, R4, 0x36, RZ, 0xfc, !PT ;  /* 0x0000003604067812 */ /* 0x000fe200078efcff */
[--C-:B------:R-:W-:Y:S01]  /*1e70*/  @!P6 IMAD.IADD R138, R138, 0x1, -R2.reuse ;  /* 0x000000018a8ae824 */ /* 0x100fe200078e0a02 */
[----:B------:R-:W-:Y:S01]  /*1e80*/  LOP3.LUT R10, R4, 0x3c, RZ, 0xfc, !PT ;  /* 0x0000003c040a7812 */ /* 0x000fe200078efcff */
[--C-:B------:R-:W-:Y:S01]  /*1e90*/  @!P3 IMAD.IADD R135, R135, 0x1, -R2.reuse ;  /* 0x000000018787b824 */ /* 0x100fe200078e0a02 */
[----:B------:R-:W-:Y:S01]  /*1ea0*/  IABS R137, R6 ;  /* 0x0000000600897213 */ /* 0x000fe20000000000 */
[----:B------:R-:W-:Y:S01]  /*1eb0*/  @!P0 IMAD.IADD R141, R141, 0x1, -R2 ;  /* 0x000000018d8d8824 */ /* 0x000fe200078e0a02 */
[----:B------:R-:W-:Y:S01]  /*1ec0*/  ISETP.GT.U32.AND P3, PT, R2, R136, PT ;  /* 0x000000880200720c */ /* 0x000fe20003f64070 */
[----:B------:R-:W-:Y:S01]  /*1ed0*/  @!P1 IMAD.MOV R135, RZ, RZ, -R135 ;  /* 0x000000ffff879224 */ /* 0x000fe200078e0a87 */
[----:B------:R-:W-:Y:S01]  /*1ee0*/  ISETP.GE.AND P0, PT, R14, RZ, PT ;  /* 0x000000ff0e00720c */ /* 0x000fe20003f06270 */
[----:B------:R-:W-:Y:S01]  /*1ef0*/  IMAD.HI.U32 R5, R3, R137, RZ ;  /* 0x0000008903057227 */ /* 0x000fe200078e00ff */
[----:B------:R-:W-:-:S02]  /*1f00*/  ISETP.GT.U32.AND P6, PT, R2, R138, PT ;  /* 0x0000008a0200720c */ /* 0x000fc40003fc4070 */
[----:B------:R-:W-:Y:S01]  /*1f10*/  IABS R112, R10 ;  /* 0x0000000a00707213 */ /* 0x000fe20000000000 */
[----:B------:R-:W-:Y:S01]  /*1f20*/  @!P5 IMAD.MOV R141, RZ, RZ, -R141 ;  /* 0x000000ffff8dd224 */ /* 0x000fe200078e0a8d */
[----:B------:R-:W-:Y:S01]  /*1f30*/  ISETP.GE.AND P5, PT, R9, RZ, PT ;  /* 0x000000ff0900720c */ /* 0x000fe20003fa6270 */
[----:B------:R-:W-:Y:S01]  /*1f40*/  IMAD.MOV R5, RZ, RZ, -R5 ;  /* 0x000000ffff057224 */ /* 0x000fe200078e0a05 */
[C---:B------:R-:W-:Y:S02]  /*1f50*/  LOP3.LUT R9, R4.reuse, 0x3a, RZ, 0xfc, !PT ;  /* 0x0000003a04097812 */ /* 0x040fe400078efcff */
[----:B------:R-:W-:Y:S01]  /*1f60*/  LOP3.LUT R14, R4, 0x54, RZ, 0xfc, !PT ;  /* 0x00000054040e7812 */ /* 0x000fe200078efcff */
[----:B------:R-:W-:Y:S01]  /*1f70*/  IMAD R137, R2, R5, R137 ;  /* 0x0000000502897224 */ /* 0x000fe200078e0289 */
[----:B------:R-:W-:Y:S01]  /*1f80*/  IABS R113, R9 ;  /* 0x0000000900717213 */ /* 0x000fe20000000000 */
[----:B------:R-:W-:Y:S01]  /*1f90*/  @!P3 IMAD.IADD R136, R136, 0x1, -R2 ;  /* 0x000000018888b824 */ /* 0x000fe200078e0a02 */
[----:B------:R-:W-:Y:S01]  /*1fa0*/  IABS R100, R14 ;  /* 0x0000000e00647213 */ /* 0x000fe20000000000 */
[----:B------:R-:W-:Y:S01]  /*1fb0*/  @!P0 IMAD.MOV R134, RZ, RZ, -R134 ;  /* 0x000000ffff868224 */ /* 0x000fe200078e0a86 */
[----:B------:R-:W-:Y:S01]  /*1fc0*/  ISETP.GE.AND P0, PT, R6, RZ, PT ;  /* 0x000000ff0600720c */ /* 0x000fe20003f06270 */
[----:B------:R-:W-:Y:S01]  /*1fd0*/  @!P6 IMAD.IADD R138, R138, 0x1, -R2 ;  /* 0x000000018a8ae824 */ /* 0x000fe200078e0a02 */
[C---:B------:R-:W-:Y:S01]  /*1fe0*/  ISETP.GT.U32.AND P6, PT, R2.reuse, R137, PT ;  /* 0x000000890200720c */ /* 0x040fe20003fc4070 */
[----:B------:R-:W-:Y:S01]  /*1ff0*/  IMAD.HI.U32 R6, R3, R114, RZ ;  /* 0x0000007203067227 */ /* 0x000fe200078e00ff */
[----:B------:R-:W-:-:S03]  /*2000*/  ISETP.GT.U32.AND P3, PT, R2, R136, PT ;  /* 0x000000880200720c */ /* 0x000fc60003f64070 */
[----:B------:R-:W-:-:S04]  /*2010*/  IMAD.HI.U32 R5, R3, R113, RZ ;  /* 0x0000007103057227 */ /* 0x000fc800078e00ff */
[----:B------:R-:W-:Y:S02]  /*2020*/  IMAD.MOV R7, RZ, RZ, -R6 ;  /* 0x000000ffff077224 */ /* 0x000fe400078e0a06 */
[----:B------:R-:W-:Y:S02]  /*2030*/  IMAD.MOV R6, RZ, RZ, -R5 ;  /* 0x000000ffff067224 */ /* 0x000fe400078e0a05 */
[--C-:B------:R-:W-:Y:S02]  /*2040*/  @!P6 IMAD.IADD R137, R137, 0x1, -R2.reuse ;  /* 0x000000018989e824 */ /* 0x100fe400078e0a02 */
[----:B------:R-:W-:Y:S02]  /*2050*/  IMAD R113, R2, R6, R113 ;  /* 0x0000000602717224 */ /* 0x000fe400078e0271 */
[----:B------:R-:W-:Y:S01]  /*2060*/  @!P3 IMAD.IADD R136, R136, 0x1, -R2 ;  /* 0x000000018888b824 */ /* 0x000fe200078e0a02 */
[C---:B------:R-:W-:Y:S01]  /*2070*/  ISETP.GT.U32.AND P6, PT, R2.reuse, R137, PT ;  /* 0x000000890200720c */ /* 0x040fe20003fc4070 */
[C---:B------:R-:W-:Y:S01]  /*2080*/  IMAD R114, R2.reuse, R7, R114 ;  /* 0x0000000702727224 */ /* 0x040fe200078e0272 */
[----:B------:R-:W-:Y:S01]  /*2090*/  ISETP.GT.U32.AND P3, PT, R2, R113, PT ;  /* 0x000000710200720c */ /* 0x000fe20003f64070 */
[----:B------:R-:W-:-:S03]  /*20a0*/  IMAD.HI.U32 R5, R3, R112, RZ ;  /* 0x0000007003057227 */ /* 0x000fc600078e00ff */
[----:B------:R-:W-:Y:S01]  /*20b0*/  ISETP.GT.U32.AND P1, PT, R2, R114, PT ;  /* 0x000000720200720c */ /* 0x000fe20003f24070 */
[----:B------:R-:W-:Y:S02]  /*20c0*/  IMAD.MOV R5, RZ, RZ, -R5 ;  /* 0x000000ffff057224 */ /* 0x000fe400078e0a05 */
[----:B------:R-:W-:Y:S01]  /*20d0*/  @!P5 IMAD.MOV R138, RZ, RZ, -R138 ;  /* 0x000000ffff8ad224 */ /* 0x000fe200078e0a8a */
[----:B------:R-:W-:Y:S01]  /*20e0*/  ISETP.GE.AND P5, PT, R8, RZ, PT ;  /* 0x000000ff0800720c */ /* 0x000fe20003fa6270 */
[----:B------:R-:W-:Y:S01]  /*20f0*/  IMAD.HI.U32 R6, R3, R111, RZ ;  /* 0x0000006f03067227 */ /* 0x000fe200078e00ff */
[----:B------:R-:W-:-:S03]  /*2100*/  LOP3.LUT R8, R4, 0x40, RZ, 0xfc, !PT ;  /* 0x0000004004087812 */ /* 0x000fc600078efcff */
[C---:B------:R-:W-:Y:S01]  /*2110*/  IMAD R112, R2.reuse, R5, R112 ;  /* 0x0000000502707224 */ /* 0x040fe200078e0270 */
[----:B------:R-:W-:Y:S01]  /*2120*/  IABS R110, R8 ;  /* 0x00000008006e7213 */ /* 0x000fe20000000000 */
[----:B------:R-:W-:Y:S02]  /*2130*/  @!P3 IMAD.IADD R113, R113, 0x1, -R2 ;  /* 0x000000017171b824 */ /* 0x000fe400078e0a02 */
[----:B------:R-:W-:Y:S02]  /*2140*/  IMAD.MOV R6, RZ, RZ, -R6 ;  /* 0x000000ffff067224 */ /* 0x000fe400078e0a06 */
[--C-:B------:R-:W-:Y:S01]  /*2150*/  @!P6 IMAD.IADD R137, R137, 0x1, -R2.reuse ;  /* 0x000000018989e824 */ /* 0x100fe200078e0a02 */
[----:B------:R-:W-:Y:S01]  /*2160*/  ISETP.GT.U32.AND P6, PT, R2, R112, PT ;  /* 0x000000700200720c */ /* 0x000fe20003fc4070 */
[----:B------:R-:W-:Y:S01]  /*2170*/  @!P1 IMAD.IADD R114, R114, 0x1, -R2 ;  /* 0x0000000172729824 */ /* 0x000fe200078e0a02 */
[C---:B------:R-:W-:Y:S01]  /*2180*/  ISETP.GT.U32.AND P3, PT, R2.reuse, R113, PT ;  /* 0x000000710200720c */ /* 0x040fe20003f64070 */
[----:B------:R-:W-:Y:S01]  /*2190*/  @!P4 IMAD.MOV R136, RZ, RZ, -R136 ;  /* 0x000000ffff88c224 */ /* 0x000fe200078e0a88 */
[----:B------:R-:W-:Y:S01]  /*21a0*/  ISETP.GE.AND P4, PT, R9, RZ, PT ;  /* 0x000000ff0900720c */ /* 0x000fe20003f86270 */
[C---:B------:R-:W-:Y:S01]  /*21b0*/  IMAD R111, R2.reuse, R6, R111 ;  /* 0x00000006026f7224 */ /* 0x040fe200078e026f */
[----:B------:R-:W-:Y:S01]  /*21c0*/  ISETP.GT.U32.AND P1, PT, R2, R114, PT ;  /* 0x000000720200720c */ /* 0x000fe20003f24070 */
[----:B------:R-:W-:Y:S01]  /*21d0*/  IMAD.HI.U32 R5, R3, R110, RZ ;  /* 0x0000006e03057227 */ /* 0x000fe200078e00ff */
[----:B------:R-:W-:-:S02]  /*21e0*/  LOP3.LUT R6, R4, 0x42, RZ, 0xfc, !PT ;  /* 0x0000004204067812 */ /* 0x000fc400078efcff */
[----:B------:R-:W-:Y:S01]  /*21f0*/  LOP3.LUT R9, R4, 0x48, RZ, 0xfc, !PT ;  /* 0x0000004804097812 */ /* 0x000fe200078efcff */
[----:B------:R-:W-:Y:S01]  /*2200*/  @!P0 IMAD.MOV R137, RZ, RZ, -R137 ;  /* 0x000000ffff898224 */ /* 0x000fe200078e0a89 */
[----:B------:R-:W-:Y:S01]  /*2210*/  ISETP.GT.U32.AND P0, PT, R2, R111, PT ;  /* 0x0000006f0200720c */ /* 0x000fe20003f04070 */
[----:B------:R-:W-:Y:S01]  /*2220*/  IMAD.MOV R7, RZ, RZ, -R5 ;  /* 0x000000ffff077224 */ /* 0x000fe200078e0a05 */
[----:B------:R-:W-:Y:S01]  /*2230*/  IABS R109, R6 ;  /* 0x00000006006d7213 */ /* 0x000fe20000000000 */
[--C-:B------:R-:W-:Y:S01]  /*2240*/  @!P6 IMAD.IADD R112, R112, 0x1, -R2.reuse ;  /* 0x000000017070e824 */ /* 0x100fe200078e0a02 */
[----:B------:R-:W-:Y:S01]  /*2250*/  IABS R106, R9 ;  /* 0x00000009006a7213 */ /* 0x000fe20000000000 */
[----:B------:R-:W-:Y:S01]  /*2260*/  @!P3 IMAD.IADD R113, R113, 0x1, -R2 ;  /* 0x000000017171b824 */ /* 0x000fe200078e0a02 */
[----:B------:R-:W-:Y:S01]  /*2270*/  ISETP.GE.AND P3, PT, R8, RZ, PT ;  /* 0x000000ff0800720c */ /* 0x000fe20003f66270 */
[C---:B------:R-:W-:Y:S01]  /*2280*/  IMAD R110, R2.reuse, R7, R110 ;  /* 0x00000007026e7224 */ /* 0x040fe200078e026e */
[----:B------:R-:W-:Y:S01]  /*2290*/  ISETP.GT.U32.AND P6, PT, R2, R112, PT ;  /* 0x000000700200720c */ /* 0x000fe20003fc4070 */
[----:B------:R-:W-:Y:S01]  /*22a0*/  @!P4 IMAD.MOV R113, RZ, RZ, -R113 ;  /* 0x000000ffff71c224 */ /* 0x000fe200078e0a71 */
[----:B------:R-:W-:Y:S01]  /*22b0*/  LOP3.LUT R7, R4, 0x44, RZ, 0xfc, !PT ;  /* 0x0000004404077812 */ /* 0x000fe200078efcff */
[--C-:B------:R-:W-:Y:S01]  /*22c0*/  @!P1 IMAD.IADD R114, R114, 0x1, -R2.reuse ;  /* 0x0000000172729824 */ /* 0x100fe200078e0a02 */
[----:B------:R-:W-:Y:S01]  /*22d0*/  ISETP.GT.U32.AND P4, PT, R2, R110, PT ;  /* 0x0000006e0200720c */ /* 0x000fe20003f84070 */
[----:B------:R-:W-:Y:S01]  /*22e0*/  @!P0 IMAD.IADD R111, R111, 0x1, -R2 ;  /* 0x000000016f6f8824 */ /* 0x000fe200078e0a02 */
[----:B------:R-:W-:Y:S01]  /*22f0*/  ISETP.GE.AND P1, PT, R10, RZ, PT ;  /* 0x000000ff0a00720c */ /* 0x000fe20003f26270 */
[----:B------:R-:W-:Y:S01]  /*2300*/  IMAD.HI.U32 R5, R3, R109, RZ ;  /* 0x0000006d03057227 */ /* 0x000fe200078e00ff */
[----:B------:R-:W-:-:S02]  /*2310*/  IABS R108, R7 ;  /* 0x00000007006c7213 */ /* 0x000fc40000000000 */
[----:B------:R-:W-:Y:S01]  /*2320*/  ISETP.GT.U32.AND P0, PT, R2, R111, PT ;  /* 0x0000006f0200720c */ /* 0x000fe20003f04070 */
[----:B------:R-:W-:Y:S01]  /*2330*/  IMAD.MOV R5, RZ, RZ, -R5 ;  /* 0x000000ffff057224 */ /* 0x000fe200078e0a05 */
[----:B------:R-:W-:Y:S01]  /*2340*/  LOP3.LUT R8, R4, 0x46, RZ, 0xfc, !PT ;  /* 0x0000004604087812 */ /* 0x000fe200078efcff */
[--C-:B------:R-:W-:Y:S01]  /*2350*/  @!P6 IMAD.IADD R112, R112, 0x1, -R2.reuse ;  /* 0x000000017070e824 */ /* 0x100fe200078e0a02 */
[----:B------:R-:W-:Y:S01]  /*2360*/  ISETP.GE.AND P6, PT, R6, RZ, PT ;  /* 0x000000ff0600720c */ /* 0x000fe20003fc6270 */
[----:B------:R-:W-:Y:S01]  /*2370*/  IMAD R109, R2, R5, R109 ;  /* 0x00000005026d7224 */ /* 0x000fe200078e026d */
[----:B------:R-:W-:Y:S01]  /*2380*/  IABS R107, R8 ;  /* 0x00000008006b7213 */ /* 0x000fe20000000000 */
[----:B------:R-:W-:Y:S01]  /*2390*/  @!P4 IMAD.IADD R110, R110, 0x1, -R2 ;  /* 0x000000016e6ec824 */ /* 0x000fe200078e0a02 */
[----:B------:R-:W-:Y:S01]  /*23a0*/  ISETP.GE.AND P4, PT, R7, RZ, PT ;  /* 0x000000ff0700720c */ /* 0x000fe20003f86270 */
[----:B------:R-:W-:Y:S01]  /*23b0*/  @!P1 IMAD.MOV R112, RZ, RZ, -R112 ;  /* 0x000000ffff709224 */ /* 0x000fe200078e0a70 */
[----:B------:R-:W-:Y:S01]  /*23c0*/  LOP3.LUT R10, R4, 0x4e, RZ, 0xfc, !PT ;  /* 0x0000004e040a7812 */ /* 0x000fe200078efcff */
[----:B------:R-:W-:Y:S01]  /*23d0*/  IMAD.HI.U32 R5, R3, R108, RZ ;  /* 0x0000006c03057227 */ /* 0x000fe200078e00ff */
[----:B------:R-:W-:-:S02]  /*23e0*/  ISETP.GT.U32.AND P1, PT, R2, R110, PT ;  /* 0x0000006e0200720c */ /* 0x000fc40003f24070 */
[----:B------:R-:W-:Y:S01]  /*23f0*/  IABS R103, R10 ;  /* 0x0000000a00677213 */ /* 0x000fe20000000000 */
[----:B------:R-:W-:Y:S01]  /*2400*/  @!P0 IMAD.IADD R111, R111, 0x1, -R2 ;  /* 0x000000016f6f8824 */ /* 0x000fe200078e0a02 */
[----:B------:R-:W-:Y:S01]  /*2410*/  ISETP.GT.U32.AND P0, PT, R2, R109, PT ;  /* 0x0000006d0200720c */ /* 0x000fe20003f04070 */
[----:B------:R-:W-:Y:S02]  /*2420*/  IMAD.MOV R5, RZ, RZ, -R5 ;  /* 0x000000ffff057224 */ /* 0x000fe400078e0a05 */
[----:B------:R-:W-:-:S04]  /*2430*/  IMAD.HI.U32 R6, R3, R107, RZ ;  /* 0x0000006b03067227 */ /* 0x000fc800078e00ff */
[----:B------:R-:W-:Y:S01]  /*2440*/  IMAD R108, R2, R5, R108 ;  /* 0x00000005026c7224 */ /* 0x000fe200078e026c */
[----:B------:R-:W-:Y:S01]  /*2450*/  LOP3.LUT R5, R4, 0x4a, RZ, 0xfc, !PT ;  /* 0x0000004a04057812 */ /* 0x000fe200078efcff */
[----:B------:R-:W-:Y:S01]  /*2460*/  @!P1 IMAD.IADD R110, R110, 0x1, -R2 ;  /* 0x000000016e6e9824 */ /* 0x000fe200078e0a02 */
[----:B------:R-:W-:Y:S01]  /*2470*/  ISETP.GE.AND P1, PT, R9, RZ, PT ;  /* 0x000000ff0900720c */ /* 0x000fe20003f26270 */
[----:B------:R-:W-:Y:S01]  /*2480*/  IMAD.MOV R6, RZ, RZ, -R6 ;  /* 0x000000ffff067224 */ /* 0x000fe200078e0a06 */
[----:B------:R-:W-:Y:S01]  /*2490*/  IABS R105, R5 ;  /* 0x0000000500697213 */ /* 0x000fe20000000000 */
[----:B------:R-:W-:Y:S01]  /*24a0*/  @!P0 IMAD.IADD R109, R109, 0x1, -R2 ;  /* 0x000000016d6d8824 */ /* 0x000fe200078e0a02 */
[----:B------:R-:W-:Y:S01]  /*24b0*/  LOP3.LUT R9, R4, 0x4c, RZ, 0xfc, !PT ;  /* 0x0000004c04097812 */ /* 0x000fe200078efcff */
[----:B------:R-:W-:Y:S01]  /*24c0*/  @!P3 IMAD.MOV R110, RZ, RZ, -R110 ;  /* 0x000000ffff6eb224 */ /* 0x000fe200078e0a6e */
[C---:B------:R-:W-:Y:S01]  /*24d0*/  ISETP.GT.U32.AND P3, PT, R2.reuse, R108, PT ;  /* 0x0000006c0200720c */ /* 0x040fe20003f64070 */
[C---:B------:R-:W-:Y:S01]  /*24e0*/  IMAD R107, R2.reuse, R6, R107 ;  /* 0x00000006026b7224 */ /* 0x040fe200078e026b */
[----:B------:R-:W-:Y:S01]  /*24f0*/  ISETP.GT.U32.AND P0, PT, R2, R109, PT ;  /* 0x0000006d0200720c */ /* 0x000fe20003f04070 */
[----:B------:R-:W-:Y:S01]  /*2500*/  IMAD.HI.U32 R7, R3, R106, RZ ;  /* 0x0000006a03077227 */ /* 0x000fe200078e00ff */
[----:B------:R-:W-:-:S03]  /*2510*/  IABS R104, R9 ;  /* 0x0000000900687213 */ /* 0x000fc60000000000 */
[----:B------:R-:W-:Y:S02]  /*2520*/  IMAD.MOV R7, RZ, RZ, -R7 ;  /* 0x000000ffff077224 */ /* 0x000fe400078e0a07 */
[----:B------:R-:W-:Y:S01]  /*2530*/  @!P5 IMAD.MOV R114, RZ, RZ, -R114 ;  /* 0x000000ffff72d224 */ /* 0x000fe200078e0a72 */
[----:B------:R-:W-:Y:S01]  /*2540*/  ISETP.GE.AND P5, PT, R11, RZ, PT ;  /* 0x000000ff0b00720c */ /* 0x000fe20003fa6270 */
[----:B------:R-:W-:Y:S01]  /*2550*/  IMAD R106, R2, R7, R106 ;  /* 0x00000007026a7224 */ /* 0x000fe200078e026a */
[----:B------:R-:W-:Y:S01]  /*2560*/  LOP3.LUT R11, R4, 0x50, RZ, 0xfc, !PT ;  /* 0x00000050040b7812 */ /* 0x000fe200078efcff */
[--C-:B------:R-:W-:Y:S02]  /*2570*/  @!P3 IMAD.IADD R108, R108, 0x1, -R2.reuse ;  /* 0x000000016c6cb824 */ /* 0x100fe400078e0a02 */
[----:B------:R-:W-:Y:S01]  /*2580*/  @!P0 IMAD.IADD R109, R109, 0x1, -R2 ;  /* 0x000000016d6d8824 */ /* 0x000fe200078e0a02 */
[----:B------:R-:W-:Y:S01]  /*2590*/  ISETP.GE.AND P0, PT, R5, RZ, PT ;  /* 0x000000ff0500720c */ /* 0x000fe20003f06270 */
[----:B------:R-:W-:Y:S01]  /*25a0*/  IMAD.HI.U32 R5, R3, R105, RZ ;  /* 0x0000006903057227 */ /* 0x000fe200078e00ff */
[----:B------:R-:W-:-:S02]  /*25b0*/  ISETP.GT.U32.AND P3, PT, R2, R108, PT ;  /* 0x0000006c0200720c */ /* 0x000fc40003f64070 */
[----:B------:R-:W-:Y:S01]  /*25c0*/  IABS R102, R11 ;  /* 0x0000000b00667213 */ /* 0x000fe20000000000 */
[----:B------:R-:W-:Y:S01]  /*25d0*/  @!P6 IMAD.MOV R109, RZ, RZ, -R109 ;  /* 0x000000ffff6de224 */ /* 0x000fe200078e0a6d */
[----:B------:R-:W-:Y:S01]  /*25e0*/  ISETP.GT.U32.AND P6, PT, R2, R107, PT ;  /* 0x0000006b0200720c */ /* 0x000fe20003fc4070 */
[----:B------:R-:W-:Y:S01]  /*25f0*/  @!P5 IMAD.MOV R111, RZ, RZ, -R111 ;  /* 0x000000ffff6fd224 */ /* 0x000fe200078e0a6f */
[----:B------:R-:W-:Y:S01]  /*2600*/  ISETP.GE.AND P5, PT, R8, RZ, PT ;  /* 0x000000ff0800720c */ /* 0x000fe20003fa6270 */
[----:B------:R-:W-:Y:S02]  /*2610*/  IMAD.MOV R8, RZ, RZ, -R5 ;  /* 0x000000ffff087224 */ /* 0x000fe400078e0a05 */
[----:B------:R-:W-:-:S04]  /*2620*/  IMAD.HI.U32 R5, R3, R104, RZ ;  /* 0x0000006803057227 */ /* 0x000fc800078e00ff */
[----:B------:R-:W-:Y:S01]  /*2630*/  @!P3 IMAD.IADD R108, R108, 0x1, -R2 ;  /* 0x000000016c6cb824 */ /* 0x000fe200078e0a02 */
[----:B------:R-:W-:Y:S01]  /*2640*/  ISETP.GT.U32.AND P3, PT, R2, R106, PT ;  /* 0x0000006a0200720c */ /* 0x000fe20003f64070 */
[----:B------:R-:W-:-:S04]  /*2650*/  IMAD.HI.U32 R6, R3, R103, RZ ;  /* 0x0000006703067227 */ /* 0x000fc800078e00ff */
[----:B------:R-:W-:Y:S02]  /*2660*/  @!P6 IMAD.IADD R107, R107, 0x1, -R2 ;  /* 0x000000016b6be824 */ /* 0x000fe400078e0a02 */
[----:B------:R-:W-:Y:S02]  /*2670*/  IMAD.MOV R5, RZ, RZ, -R5 ;  /* 0x000000ffff057224 */ /* 0x000fe400078e0a05 */
[C---:B------:R-:W-:Y:S01]  /*2680*/  IMAD R105, R2.reuse, R8, R105 ;  /* 0x0000000802697224 */ /* 0x040fe200078e0269 */
[----:B------:R-:W-:Y:S01]  /*2690*/  ISETP.GT.U32.AND P6, PT, R2, R107, PT ;  /* 0x0000006b0200720c */ /* 0x000fe20003fc4070 */
[----:B------:R-:W-:Y:S02]  /*26a0*/  IMAD.MOV R6, RZ, RZ, -R6 ;  /* 0x000000ffff067224 */ /* 0x000fe400078e0a06 */
[----:B------:R-:W-:Y:S02]  /*26b0*/  @!P3 IMAD.IADD R106, R106, 0x1, -R2 ;  /* 0x000000016a6ab824 */ /* 0x000fe400078e0a02 */
[----:B------:R-:W-:-:S02]  /*26c0*/  IMAD R104, R2, R5, R104 ;  /* 0x0000000502687224 */ /* 0x000fc400078e0268 */
[----:B------:R-:W-:Y:S01]  /*26d0*/  IMAD.HI.U32 R7, R3, R102, RZ ;  /* 0x0000006603077227 */ /* 0x000fe200078e00ff */
[----:B------:R-:W-:-:S03]  /*26e0*/  ISETP.GT.U32.AND P3, PT, R2, R106, PT ;  /* 0x0000006a0200720c */ /* 0x000fc60003f64070 */
[C---:B------:R-:W-:Y:S02]  /*26f0*/  IMAD R103, R2.reuse, R6, R103 ;  /* 0x0000000602677224 */ /* 0x040fe400078e0267 */
[----:B------:R-:W-:Y:S01]  /*2700*/  @!P6 IMAD.IADD R107, R107, 0x1, -R2 ;  /* 0x000000016b6be824 */ /* 0x000fe200078e0a02 */
[C---:B------:R-:W-:Y:S01]  /*2710*/  ISETP.GT.U32.AND P6, PT, R2.reuse, R105, PT ;  /* 0x000000690200720c */ /* 0x040fe20003fc4070 */
[----:B------:R-:W-:Y:S01]  /*2720*/  @!P4 IMAD.MOV R108, RZ, RZ, -R108 ;  /* 0x000000ffff6cc224 */ /* 0x000fe200078e0a6c */
[----:B------:R-:W-:Y:S01]  /*2730*/  ISETP.GT.U32.AND P4, PT, R2, R104, PT ;  /* 0x000000680200720c */ /* 0x000fe20003f84070 */
[----:B------:R-:W-:-:S04]  /*2740*/  IMAD.HI.U32 R8, R3, R101, RZ ;  /* 0x0000006503087227 */ /* 0x000fc800078e00ff */
[----:B------:R-:W-:Y:S02]  /*2750*/  IMAD.MOV R7, RZ, RZ, -R7 ;  /* 0x000000ffff077224 */ /* 0x000fe400078e0a07 */
[----:B------:R-:W-:Y:S01]  /*2760*/  @!P5 IMAD.MOV R107, RZ, RZ, -R107 ;  /* 0x000000ffff6bd224 */ /* 0x000fe200078e0a6b */
[C---:B------:R-:W-:Y:S01]  /*2770*/  ISETP.GT.U32.AND P5, PT, R2.reuse, R103, PT ;  /* 0x000000670200720c */ /* 0x040fe20003fa4070 */
[----:B------:R-:W-:Y:S02]  /*2780*/  IMAD.MOV R8, RZ, RZ, -R8 ;  /* 0x000000ffff087224 */ /* 0x000fe400078e0a08 */
[C---:B------:R-:W-:Y:S02]  /*2790*/  IMAD R102, R2.reuse, R7, R102 ;  /* 0x0000000702667224 */ /* 0x040fe400078e0266 */
[----:B------:R-:W-:Y:S01]  /*27a0*/  IMAD R101, R2, R8, R101 ;  /* 0x0000000802657224 */ /* 0x000fe200078e0265 */
[----:B------:R-:W-:Y:S01]  /*27b0*/  LOP3.LUT R8, R4, 0x58, RZ, 0xfc, !PT ;  /* 0x0000005804087812 */ /* 0x000fe200078efcff */
[--C-:B------:R-:W-:Y:S01]  /*27c0*/  @!P3 IMAD.IADD R106, R106, 0x1, -R2.reuse ;  /* 0x000000016a6ab824 */ /* 0x100fe200078e0a02 */
[C---:B------:R-:W-:Y:S01]  /*27d0*/  ISETP.GT.U32.AND P3, PT, R2.reuse, R102, PT ;  /* 0x000000660200720c */ /* 0x040fe20003f64070 */
[--C-:B------:R-:W-:Y:S01]  /*27e0*/  @!P6 IMAD.IADD R105, R105, 0x1, -R2.reuse ;  /* 0x000000016969e824 */ /* 0x100fe200078e0a02 */
[----:B------:R-:W-:Y:S01]  /*27f0*/  ISETP.GT.U32.AND P6, PT, R2, R101, PT ;  /* 0x000000650200720c */ /* 0x000fe20003fc4070 */
[--C-:B------:R-:W-:Y:S01]  /*2800*/  @!P4 IMAD.IADD R104, R104, 0x1, -R2.reuse ;  /* 0x000000016868c824 */ /* 0x100fe200078e0a02 */
[----:B------:R-:W-:Y:S01]  /*2810*/  IABS R98, R8 ;  /* 0x0000000800627213 */ /* 0x000fe20000000000 */
[----:B------:R-:W-:Y:S01]  /*2820*/  @!P5 IMAD.IADD R103, R103, 0x1, -R2 ;  /* 0x000000016767d824 */ /* 0x000fe200078e0a02 */
[C---:B------:R-:W-:Y:S01]  /*2830*/  ISETP.GT.U32.AND P4, PT, R2.reuse, R105, PT ;  /* 0x000000690200720c */ /* 0x040fe20003f84070 */
[----:B------:R-:W-:Y:S01]  /*2840*/  IMAD.HI.U32 R6, R3, R99, RZ ;  /* 0x0000006303067227 */ /* 0x000fe200078e00ff */
[----:B------:R-:W-:-:S03]  /*2850*/  ISETP.GT.U32.AND P5, PT, R2, R104, PT ;  /* 0x000000680200720c */ /* 0x000fc60003fa4070 */
[----:B------:R-:W-:-:S04]  /*2860*/  IMAD.HI.U32 R5, R3, R100, RZ ;  /* 0x0000006403057227 */ /* 0x000fc800078e00ff */
[----:B------:R-:W-:Y:S02]  /*2870*/  IMAD.MOV R6, RZ, RZ, -R6 ;  /* 0x000000ffff067224 */ /* 0x000fe400078e0a06 */
[--C-:B------:R-:W-:Y:S01]  /*2880*/  @!P3 IMAD.IADD R102, R102, 0x1, -R2.reuse ;  /* 0x000000016666b824 */ /* 0x100fe200078e0a02 */
[C---:B------:R-:W-:Y:S01]  /*2890*/  ISETP.GT.U32.AND P3, PT, R2.reuse, R103, PT ;  /* 0x000000670200720c */ /* 0x040fe20003f64070 */
[----:B------:R-:W-:Y:S02]  /*28a0*/  IMAD.MOV R7, RZ, RZ, -R5 ;  /* 0x000000ffff077224 */ /* 0x000fe400078e0a05 */
[----:B------:R-:W-:Y:S01]  /*28b0*/  @!P6 IMAD.IADD R101, R101, 0x1, -R2 ;  /* 0x000000016565e824 */ /* 0x000fe200078e0a02 */
[C---:B------:R-:W-:Y:S01]  /*28c0*/  ISETP.GT.U32.AND P6, PT, R2.reuse, R102, PT ;  /* 0x000000660200720c */ /* 0x040fe20003fc4070 */
[----:B------:R-:W-:Y:S02]  /*28d0*/  IMAD R99, R2, R6, R99 ;  /* 0x0000000602637224 */ /* 0x000fe400078e0263 */
[----:B------:R-:W-:-:S04]  /*28e0*/  IMAD.HI.U32 R5, R3, R98, RZ ;  /* 0x0000006203057227 */ /* 0x000fc800078e00ff */
[----:B------:R-:W-:Y:S01]  /*28f0*/  IMAD R100, R2, R7, R100 ;  /* 0x0000000702647224 */ /* 0x000fe200078e0264 */
[----:B------:R-:W-:Y:S01]  /*2900*/  LOP3.LUT R7, R4, 0x5a, RZ, 0xfc, !PT ;  /* 0x0000005a04077812 */ /* 0x000fe200078efcff */
[--C-:B------:R-:W-:Y:S01]  /*2910*/  @!P5 IMAD.IADD R104, R104, 0x1, -R2.reuse ;  /* 0x000000016868d824 */ /* 0x100fe200078e0a02 */
[C---:B------:R-:W-:Y:S01]  /*2920*/  ISETP.GT.U32.AND P5, PT, R2.reuse, R99, PT ;  /* 0x000000630200720c */ /* 0x040fe20003fa4070 */
[----:B------:R-:W-:Y:S01]  /*2930*/  IMAD.MOV R5, RZ, RZ, -R5 ;  /* 0x000000ffff057224 */ /* 0x000fe200078e0a05 */
[----:B------:R-:W-:Y:S01]  /*2940*/  IABS R97, R7 ;  /* 0x0000000700617213 */ /* 0x000fe20000000000 */
[----:B------:R-:W-:Y:S01]  /*2950*/  @!P4 IMAD.IADD R105, R105, 0x1, -R2 ;  /* 0x000000016969c824 */ /* 0x000fe200078e0a02 */
[C---:B------:R-:W-:Y:S01]  /*2960*/  ISETP.GT.U32.AND P4, PT, R2.reuse, R100, PT ;  /* 0x000000640200720c */ /* 0x040fe20003f84070 */
[C---:B------:R-:W-:Y:S02]  /*2970*/  IMAD R98, R2.reuse, R5, R98 ;  /* 0x0000000502627224 */ /* 0x040fe400078e0262 */
[----:B------:R-:W-:Y:S01]  /*2980*/  @!P1 IMAD.MOV R106, RZ, RZ, -R106 ;  /* 0x000000ffff6a9224 */ /* 0x000fe200078e0a6a */
[----:B------:R-:W-:Y:S01]  /*2990*/  ISETP.GT.U32.AND P1, PT, R2, R101, PT ;  /* 0x000000650200720c */ /* 0x000fe20003f24070 */
[--C-:B------:R-:W-:Y:S01]  /*29a0*/  @!P6 IMAD.IADD R102, R102, 0x1, -R2.reuse ;  /* 0x000000016666e824 */ /* 0x100fe200078e0a02 */
[----:B------:R-:W-:Y:S01]  /*29b0*/  ISETP.GT.U32.AND P6, PT, R2, R98, PT ;  /* 0x000000620200720c */ /* 0x000fe20003fc4070 */
[--C-:B------:R-:W-:Y:S01]  /*29c0*/  @!P3 IMAD.IADD R103, R103, 0x1, -R2.reuse ;  /* 0x000000016767b824 */ /* 0x100fe200078e0a02 */
[----:B------:R-:W-:Y:S01]  /*29d0*/  ISETP.GE.AND P3, PT, R9, RZ, PT ;  /* 0x000000ff0900720c */ /* 0x000fe20003f66270 */
[----:B------:R-:W-:Y:S01]  /*29e0*/  @!P5 IMAD.IADD R99, R99, 0x1, -R2 ;  /* 0x000000016363d824 */ /* 0x000fe200078e0a02 */
[----:B------:R-:W-:Y:S01]  /*29f0*/  ISETP.GE.AND P5, PT, R12, RZ, PT ;  /* 0x000000ff0c00720c */ /* 0x000fe20003fa6270 */
[----:B------:R-:W-:Y:S01]  /*2a00*/  IMAD.HI.U32 R5, R3, R97, RZ ;  /* 0x0000006103057227 */ /* 0x000fe200078e00ff */
[----:B------:R-:W-:-:S03]  /*2a10*/  LOP3.LUT R9, R4, 0x5c, RZ, 0xfc, !PT ;  /* 0x0000005c04097812 */ /* 0x000fc600078efcff */
[--C-:B------:R-:W-:Y:S01]  /*2a20*/  @!P4 IMAD.IADD R100, R100, 0x1, -R2.reuse ;  /* 0x000000016464c824 */ /* 0x100fe200078e0a02 */
[----:B------:R-:W-:Y:S01]  /*2a30*/  ISETP.GE.AND P4, PT, R11, RZ, PT ;  /* 0x000000ff0b00720c */ /* 0x000fe20003f86270 */
[--C-:B------:R-:W-:Y:S01]  /*2a40*/  @!P1 IMAD.IADD R101, R101, 0x1, -R2.reuse ;  /* 0x0000000165659824 */ /* 0x100fe200078e0a02 */
[----:B------:R-:W-:Y:S01]  /*2a50*/  ISETP.GE.AND P1, PT, R10, RZ, PT ;  /* 0x000000ff0a00720c */ /* 0x000fe20003f26270 */
[----:B------:R-:W-:Y:S01]  /*2a60*/  IMAD.MOV R5, RZ, RZ, -R5 ;  /* 0x000000ffff057224 */ /* 0x000fe200078e0a05 */
[----:B------:R-:W-:Y:S01]  /*2a70*/  IABS R6, R9 ;  /* 0x0000000900067213 */ /* 0x000fe20000000000 */
[----:B------:R-:W-:Y:S01]  /*2a80*/  @!P6 IMAD.IADD R98, R98, 0x1, -R2 ;  /* 0x000000016262e824 */ /* 0x000fe200078e0a02 */
[C---:B------:R-:W-:Y:S01]  /*2a90*/  ISETP.GT.U32.AND P6, PT, R2.reuse, R99, PT ;  /* 0x000000630200720c */ /* 0x040fe20003fc4070 */
[----:B------:R-:W-:Y:S01]  /*2aa0*/  IMAD R97, R2, R5, R97 ;  /* 0x0000000502617224 */ /* 0x000fe200078e0261 */
[----:B------:R-:W-:Y:S01]  /*2ab0*/  LOP3.LUT R11, R4, 0x62, RZ, 0xfc, !PT ;  /* 0x00000062040b7812 */ /* 0x000fe200078efcff */
[----:B------:R-:W-:Y:S01]  /*2ac0*/  @!P5 IMAD.MOV R101, RZ, RZ, -R101 ;  /* 0x000000ffff65d224 */ /* 0x000fe200078e0a65 */
[----:B------:R-:W-:Y:S01]  /*2ad0*/  ISETP.GE.AND P5, PT, R15, RZ, PT ;  /* 0x000000ff0f00720c */ /* 0x000fe20003fa6270 */
[----:B------:R-:W-:Y:S01]  /*2ae0*/  IMAD.HI.U32 R5, R3, R6, RZ ;  /* 0x0000000603057227 */ /* 0x000fe200078e00ff */
[----:B------:R-:W-:-:S03]  /*2af0*/  IABS R12, R11 ;  /* 0x0000000b000c7213 */ /* 0x000fc60000000000 */
[----:B------:R-:W-:Y:S01]  /*2b00*/  @!P0 IMAD.MOV R105, RZ, RZ, -R105 ;  /* 0x000000ffff698224 */ /* 0x000fe200078e0a69 */
[C---:B------:R-:W-:Y:S01]  /*2b10*/  ISETP.GT.U32.AND P0, PT, R2.reuse, R100, PT ;  /* 0x000000640200720c */ /* 0x040fe20003f04070 */
[----:B------:R-:W-:Y:S01]  /*2b20*/  @!P4 IMAD.MOV R102, RZ, RZ, -R102 ;  /* 0x000000ffff66c224 */ /* 0x000fe200078e0a66 */
[----:B------:R-:W-:Y:S01]  /*2b30*/  ISETP.GT.U32.AND P4, PT, R2, R97, PT ;  /* 0x000000610200720c */ /* 0x000fe20003f84070 */
[----:B------:R-:W-:Y:S02]  /*2b40*/  IMAD.MOV R5, RZ, RZ, -R5 ;  /* 0x000000ffff057224 */ /* 0x000fe400078e0a05 */
[----:B------:R-:W-:Y:S01]  /*2b50*/  @!P1 IMAD.MOV R103, RZ, RZ, -R103 ;  /* 0x000000ffff679224 */ /* 0x000fe200078e0a67 */
[----:B------:R-:W-:Y:S01]  /*2b60*/  ISETP.GE.AND P1, PT, R14, RZ, PT ;  /* 0x000000ff0e00720c */ /* 0x000fe20003f26270 */
[----:B------:R-:W-:Y:S01]  /*2b70*/  @!P6 IMAD.IADD R99, R99, 0x1, -R2 ;  /* 0x000000016363e824 */ /* 0x000fe200078e0a02 */
[----:B------:R-:W-:Y:S01]  /*2b80*/  ISETP.GE.AND P6, PT, R7, RZ, PT ;  /* 0x000000ff0700720c */ /* 0x000fe20003fc6270 */
[----:B------:R-:W-:Y:S01]  /*2b90*/  IMAD R5, R2, R5, R6 ;  /* 0x0000000502057224 */ /* 0x000fe200078e0206 */
[----:B------:R-:W-:Y:S01]  /*2ba0*/  LOP3.LUT R6, R4, 0x5e, RZ, 0xfc, !PT ;  /* 0x0000005e04067812 */ /* 0x000fe200078efcff */
[----:B------:R-:W-:Y:S01]  /*2bb0*/  @!P3 IMAD.MOV R104, RZ, RZ, -R104 ;  /* 0x000000ffff68b224 */ /* 0x000fe200078e0a68 */
[C---:B------:R-:W-:Y:S01]  /*2bc0*/  ISETP.GT.U32.AND P3, PT, R2.reuse, R98, PT ;  /* 0x000000620200720c */ /* 0x040fe20003f64070 */
[----:B------:R-:W-:Y:S01]  /*2bd0*/  @!P5 IMAD.MOV R99, RZ, RZ, -R99 ;  /* 0x000000ffff63d224 */ /* 0x000fe200078e0a63 */
[----:B------:R-:W-:Y:S01]  /*2be0*/  ISETP.GT.U32.AND P5, PT, R2, R5, PT ;  /* 0x000000050200720c */ /* 0x000fe20003fa4070 */
[--C-:B------:R-:W-:Y:S01]  /*2bf0*/  @!P0 IMAD.IADD R100, R100, 0x1, -R2.reuse ;  /* 0x0000000164648824 */ /* 0x100fe200078e0a02 */
[----:B------:R-:W-:Y:S01]  /*2c00*/  ISETP.GE.AND P0, PT, R8, RZ, PT ;  /* 0x000000ff0800720c */ /* 0x000fe20003f06270 */
[----:B------:R-:W-:Y:S01]  /*2c10*/  @!P4 IMAD.IADD R97, R97, 0x1, -R2 ;  /* 0x000000016161c824 */ /* 0x000fe200078e0a02 */
[----:B------:R-:W-:Y:S01]  /*2c20*/  LOP3.LUT R7, R4, 0x60, RZ, 0xfc, !PT ;  /* 0x0000006004077812 */ /* 0x000fe200078efcff */
[----:B------:R-:W-:Y:S01]  /*2c30*/  @!P1 IMAD.MOV R100, RZ, RZ, -R100 ;  /* 0x000000ffff649224 */ /* 0x000fe200078e0a64 */
[----:B------:R-:W-:-:S02]  /*2c40*/  IABS R8, R6 ;  /* 0x0000000600087213 */ /* 0x000fc40000000000 */
[----:B------:R-:W-:Y:S02]  /*2c50*/  ISETP.GT.U32.AND P1, PT, R2, R97, PT ;  /* 0x000000610200720c */ /* 0x000fe40003f24070 */
[----:B------:R-:W-:Y:S01]  /*2c60*/  IABS R10, R7 ;  /* 0x00000007000a7213 */ /* 0x000fe20000000000 */
[--C-:B------:R-:W-:Y:S01]  /*2c70*/  @!P3 IMAD.IADD R98, R98, 0x1, -R2.reuse ;  /* 0x000000016262b824 */ /* 0x100fe200078e0a02 */
[----:B------:R-:W-:Y:S01]  /*2c80*/  ISETP.GE.AND P4, PT, R6, RZ, PT ;  /* 0x000000ff0600720c */ /* 0x000fe20003f86270 */
[----:B------:R-:W-:Y:S01]  /*2c90*/  @!P5 IMAD.IADD R5, R5, 0x1, -R2 ;  /* 0x000000010505d824 */ /* 0x000fe200078e0a02 */
[----:B------:R-:W-:Y:S01]  /*2ca0*/  ISETP.GE.AND P3, PT, R9, RZ, PT ;  /* 0x000000ff0900720c */ /* 0x000fe20003f66270 */
[----:B------:R-:W-:Y:S01]  /*2cb0*/  IMAD.HI.U32 R6, R3, R8, RZ ;  /* 0x0000000803067227 */ /* 0x000fe200078e00ff */
[----:B------:R-:W-:Y:S02]  /*2cc0*/  LOP3.LUT R14, R4, 0x64, RZ, 0xfc, !PT ;  /* 0x00000064040e7812 */ /* 0x000fe400078efcff */
[----:B------:R-:W-:Y:S01]  /*2cd0*/  ISETP.GT.U32.AND P5, PT, R2, R5, PT ;  /* 0x000000050200720c */ /* 0x000fe20003fa4070 */
[----:B------:R-:W-:Y:S01]  /*2ce0*/  @!P0 IMAD.MOV R98, RZ, RZ, -R98 ;  /* 0x000000ffff628224 */ /* 0x000fe200078e0a62 */
[----:B------:R-:W-:Y:S01]  /*2cf0*/  ISETP.GE.AND P0, PT, R7, RZ, PT ;  /* 0x000000ff0700720c */ /* 0x000fe20003f06270 */
[----:B------:R-:W-:Y:S01]  /*2d00*/  IMAD.HI.U32 R7, R3, R10, RZ ;  /* 0x0000000a03077227 */ /* 0x000fe200078e00ff */
[----:B------:R-:W-:-:S03]  /*2d10*/  IABS R15, R14 ;  /* 0x0000000e000f7213 */ /* 0x000fc60000000000 */
[----:B------:R-:W-:Y:S02]  /*2d20*/  IMAD.MOV R9, RZ, RZ, -R6 ;  /* 0x000000ffff097224 */ /* 0x000fe400078e0a06 */
[----:B------:R-:W-:Y:S01]  /*2d30*/  @!P1 IMAD.IADD R97, R97, 0x1, -R2 ;  /* 0x0000000161619824 */ /* 0x000fe200078e0a02 */
[----:B------:R-:W-:Y:S01]  /*2d40*/  ISETP.GE.AND P1, PT, R11, RZ, PT ;  /* 0x000000ff0b00720c */ /* 0x000fe20003f26270 */
[----:B------:R-:W-:Y:S02]  /*2d50*/  IMAD.MOV R11, RZ, RZ, -R7 ;  /* 0x000000ffff0b7224 */ /* 0x000fe400078e0a07 */
[C---:B------:R-:W-:Y:S02]  /*2d60*/  IMAD R7, R2.reuse, R9, R8 ;  /* 0x0000000902077224 */ /* 0x040fe400078e0208 */
[C---:B------:R-:W-:Y:S02]  /*2d70*/  IMAD R9, R2.reuse, R11, R10 ;  /* 0x0000000b02097224 */ /* 0x040fe400078e020a */
[----:B------:R-:W-:Y:S01]  /*2d80*/  @!P6 IMAD.MOV R97, RZ, RZ, -R97 ;  /* 0x000000ffff61e224 */ /* 0x000fe200078e0a61 */
[C---:B------:R-:W-:Y:S01]  /*2d90*/  ISETP.GT.U32.AND P6, PT, R2.reuse, R7, PT ;  /* 0x000000070200720c */ /* 0x040fe20003fc4070 */
[----:B------:R-:W-:Y:S01]  /*2da0*/  @!P5 IMAD.IADD R5, R5, 0x1, -R2 ;  /* 0x000000010505d824 */ /* 0x000fe200078e0a02 */
[----:B------:R-:W-:Y:S01]  /*2db0*/  ISETP.GT.U32.AND P5, PT, R2, R9, PT ;  /* 0x000000090200720c */ /* 0x000fe20003fa4070 */
[----:B------:R-:W-:-:S04]  /*2dc0*/  IMAD.HI.U32 R6, R3, R12, RZ ;  /* 0x0000000c03067227 */ /* 0x000fc800078e00ff */
[----:B------:R-:W-:Y:S02]  /*2dd0*/  IMAD.MOV R11, RZ, RZ, -R6 ;  /* 0x000000ffff0b7224 */ /* 0x000fe400078e0a06 */
[----:B------:R-:W-:-:S04]  /*2de0*/  IMAD.HI.U32 R8, R3, R15, RZ ;  /* 0x0000000f03087227 */ /* 0x000fc800078e00ff */
[--C-:B------:R-:W-:Y:S02]  /*2df0*/  @!P6 IMAD.IADD R7, R7, 0x1, -R2.reuse ;  /* 0x000000010707e824 */ /* 0x100fe400078e0a02 */
[----:B------:R-:W-:Y:S02]  /*2e00*/  @!P5 IMAD.IADD R9, R9, 0x1, -R2 ;  /* 0x000000010909d824 */ /* 0x000fe400078e0a02 */
[C---:B------:R-:W-:Y:S01]  /*2e10*/  IMAD R11, R2.reuse, R11, R12 ;  /* 0x0000000b020b7224 */ /* 0x040fe200078e020c */
[----:B------:R-:W-:Y:S01]  /*2e20*/  ISETP.GT.U32.AND P5, PT, R2, R7, PT ;  /* 0x000000070200720c */ /* 0x000fe20003fa4070 */
[----:B------:R-:W-:Y:S01]  /*2e30*/  IMAD.HI.U32 R6, R3, R17, RZ ;  /* 0x0000001103067227 */ /* 0x000fe200078e00ff */
[----:B------:R-:W-:Y:S02]  /*2e40*/  LOP3.LUT R12, R4, 0x68, RZ, 0xfc, !PT ;  /* 0x00000068040c7812 */ /* 0x000fe400078efcff */
[----:B------:R-:W-:Y:S01]  /*2e50*/  ISETP.GT.U32.AND P6, PT, R2, R11, PT ;  /* 0x0000000b0200720c */ /* 0x000fe20003fc4070 */
[----:B------:R-:W-:Y:S01]  /*2e60*/  IMAD.MOV R8, RZ, RZ, -R8 ;  /* 0x000000ffff087224 */ /* 0x000fe200078e0a08 */
[----:B------:R-:W-:Y:S01]  /*2e70*/  IABS R19, R12 ;  /* 0x0000000c00137213 */ /* 0x000fe20000000000 */
[----:B------:R-:W-:-:S02]  /*2e80*/  IMAD.MOV R6, RZ, RZ, -R6 ;  /* 0x000000ffff067224 */ /* 0x000fc400078e0a06 */
[C---:B------:R-:W-:Y:S02]  /*2e90*/  IMAD R15, R2.reuse, R8, R15 ;  /* 0x00000008020f7224 */ /* 0x040fe400078e020f */
[----:B------:R-:W-:Y:S02]  /*2ea0*/  IMAD R17, R2, R6, R17 ;  /* 0x0000000602117224 */ /* 0x000fe400078e0211 */
[----:B------:R-:W-:-:S04]  /*2eb0*/  IMAD.HI.U32 R6, R3, R19, RZ ;  /* 0x0000001303067227 */ /* 0x000fc800078e00ff */
[----:B------:R-:W-:Y:S01]  /*2ec0*/  @!P5 IMAD.IADD R7, R7, 0x1, -R2 ;  /* 0x000000010707d824 */ /* 0x000fe200078e0a02 */
[----:B------:R-:W-:Y:S01]  /*2ed0*/  ISETP.GT.U32.AND P5, PT, R2, R15, PT ;  /* 0x0000000f0200720c */ /* 0x000fe20003fa4070 */
[----:B------:R-:W-:Y:S02]  /*2ee0*/  IMAD.MOV R10, RZ, RZ, -R6 ;  /* 0x000000ffff0a7224 */ /* 0x000fe400078e0a06 */
[----:B------:R-:W-:-:S04]  /*2ef0*/  IMAD.HI.U32 R6, R3, R21, RZ ;  /* 0x0000001503067227 */ /* 0x000fc800078e00ff */
[----:B------:R-:W-:Y:S02]  /*2f00*/  IMAD.MOV R6, RZ, RZ, -R6 ;  /* 0x000000ffff067224 */ /* 0x000fe400078e0a06 */
[----:B------:R-:W-:Y:S01]  /*2f10*/  @!P3 IMAD.MOV R5, RZ, RZ, -R5 ;  /* 0x000000ffff05b224 */ /* 0x000fe200078e0a05 */
[C---:B------:R-:W-:Y:S01]  /*2f20*/  ISETP.GT.U32.AND P3, PT, R2.reuse, R9, PT ;  /* 0x000000090200720c */ /* 0x040fe20003f64070 */
[C---:B------:R-:W-:Y:S02]  /*2f30*/  IMAD R21, R2.reuse, R6, R21 ;  /* 0x0000000602157224 */ /* 0x040fe400078e0215 */
[--C-:B------:R-:W-:Y:S02]  /*2f40*/  @!P5 IMAD.IADD R15, R15, 0x1, -R2.reuse ;  /* 0x000000010f0fd824 */ /* 0x100fe400078e0a02 */
[----:B------:R-:W-:Y:S01]  /*2f50*/  @!P4 IMAD.MOV R7, RZ, RZ, -R7 ;  /* 0x000000ffff07c224 */ /* 0x000fe200078e0a07 */
[C---:B------:R-:W-:Y:S01]  /*2f60*/  ISETP.GT.U32.AND P5, PT, R2.reuse, R21, PT ;  /* 0x000000150200720c */ /* 0x040fe20003fa4070 */
[----:B------:R-:W-:Y:S01]  /*2f70*/  @!P6 IMAD.IADD R11, R11, 0x1, -R2 ;  /* 0x000000010b0be824 */ /* 0x000fe200078e0a02 */
[----:B------:R-:W-:Y:S01]  /*2f80*/  ISETP.GT.U32.AND P4, PT, R2, R17, PT ;  /* 0x000000110200720c */ /* 0x000fe20003f84070 */
[----:B------:R-:W-:-:S03]  /*2f90*/  IMAD.HI.U32 R8, R3, R23, RZ ;  /* 0x0000001703087227 */ /* 0x000fc600078e00ff */
[----:B------:R-:W-:Y:S01]  /*2fa0*/  ISETP.GT.U32.AND P6, PT, R2, R11, PT ;  /* 0x0000000b0200720c */ /* 0x000fe20003fc4070 */
[----:B------:R-:W-:Y:S01]  /*2fb0*/  @!P3 IMAD.IADD R9, R9, 0x1, -R2 ;  /* 0x000000010909b824 */ /* 0x000fe200078e0a02 */
[----:B------:R-:W-:Y:S01]  /*2fc0*/  ISETP.GE.AND P3, PT, R14, RZ, PT ;  /* 0x000000ff0e00720c */ /* 0x000fe20003f66270 */
[----:B------:R-:W-:Y:S01]  /*2fd0*/  IMAD.HI.U32 R6, R3, R25, RZ ;  /* 0x0000001903067227 */ /* 0x000fe200078e00ff */
[----:B------:R-:W-:-:S03]  /*2fe0*/  LOP3.LUT R14, R4, 0x7c, RZ, 0xfc, !PT ;  /* 0x0000007c040e7812 */ /* 0x000fc600078efcff */
[----:B------:R-:W-:Y:S02]  /*2ff0*/  @!P5 IMAD.IADD R21, R21, 0x1, -R2 ;  /* 0x000000011515d824 */ /* 0x000fe400078e0a02 */
[----:B------:R-:W-:Y:S01]  /*3000*/  @!P0 IMAD.MOV R9, RZ, RZ, -R9 ;  /* 0x000000ffff098224 */ /* 0x000fe200078e0a09 */
[C---:B------:R-:W-:Y:S01]  /*3010*/  ISETP.GT.U32.AND P0, PT, R2.reuse, R15, PT ;  /* 0x0000000f0200720c */ /* 0x040fe20003f04070 */
[----:B------:R-:W-:Y:S01]  /*3020*/  IMAD.MOV R8, RZ, RZ, -R8 ;  /* 0x000000ffff087224 */ /* 0x000fe200078e0a08 */
[C---:B------:R-:W-:Y:S01]  /*3030*/  ISETP.GT.U32.AND P5, PT, R2.reuse, R21, PT ;  /* 0x000000150200720c */ /* 0x040fe20003fa4070 */
[C---:B------:R-:W-:Y:S02]  /*3040*/  IMAD R19, R2.reuse, R10, R19 ;  /* 0x0000000a02137224 */ /* 0x040fe400078e0213 */
[----:B------:R-:W-:Y:S02]  /*3050*/  IMAD.MOV R10, RZ, RZ, -R6 ;  /* 0x000000ffff0a7224 */ /* 0x000fe400078e0a06 */
[----:B------:R-:W-:-:S02]  /*3060*/  IMAD R23, R2, R8, R23 ;  /* 0x0000000802177224 */ /* 0x000fc400078e0217 */
[--C-:B------:R-:W-:Y:S02]  /*3070*/  @!P4 IMAD.IADD R17, R17, 0x1, -R2.reuse ;  /* 0x000000011111c824 */ /* 0x100fe400078e0a02 */
[C---:B------:R-:W-:Y:S02]  /*3080*/  IMAD R25, R2.reuse, R10, R25 ;  /* 0x0000000a02197224 */ /* 0x040fe400078e0219 */
[--C-:B------:R-:W-:Y:S01]  /*3090*/  @!P0 IMAD.IADD R15, R15, 0x1, -R2.reuse ;  /* 0x000000010f0f8824 */ /* 0x100fe200078e0a02 */
[C---:B------:R-:W-:Y:S01]  /*30a0*/  ISETP.GT.U32.AND P4, PT, R2.reuse, R17, PT ;  /* 0x000000110200720c */ /* 0x040fe20003f84070 */
[--C-:B------:R-:W-:Y:S01]  /*30b0*/  @!P6 IMAD.IADD R11, R11, 0x1, -R2.reuse ;  /* 0x000000010b0be824 */ /* 0x100fe200078e0a02 */
[C---:B------:R-:W-:Y:S01]  /*30c0*/  ISETP.GT.U32.AND P0, PT, R2.reuse, R23, PT ;  /* 0x000000170200720c */ /* 0x040fe20003f04070 */
[----:B------:R-:W-:Y:S01]  /*30d0*/  @!P5 IMAD.IADD R21, R21, 0x1, -R2 ;  /* 0x000000011515d824 */ /* 0x000fe200078e0a02 */
[C---:B------:R-:W-:Y:S01]  /*30e0*/  ISETP.GT.U32.AND P6, PT, R2.reuse, R19, PT ;  /* 0x000000130200720c */ /* 0x040fe20003fc4070 */
[----:B------:R-:W-:Y:S01]  /*30f0*/  IMAD.HI.U32 R6, R3, R27, RZ ;  /* 0x0000001b03067227 */ /* 0x000fe200078e00ff */
[----:B------:R-:W-:-:S03]  /*3100*/  ISETP.GT.U32.AND P5, PT, R2, R25, PT ;  /* 0x000000190200720c */ /* 0x000fc60003fa4070 */
[----:B------:R-:W-:Y:S02]  /*3110*/  IMAD.MOV R6, RZ, RZ, -R6 ;  /* 0x000000ffff067224 */ /* 0x000fe400078e0a06 */
[----:B------:R-:W-:-:S04]  /*3120*/  IMAD.HI.U32 R8, R3, R29, RZ ;  /* 0x0000001d03087227 */ /* 0x000fc800078e00ff */
[----:B------:R-:W-:Y:S02]  /*3130*/  IMAD R27, R2, R6, R27 ;  /* 0x00000006021b7224 */ /* 0x000fe400078e021b */
[--C-:B------:R-:W-:Y:S01]  /*3140*/  @!P4 IMAD.IADD R17, R17, 0x1, -R2.reuse ;  /* 0x000000011111c824 */ /* 0x100fe200078e0a02 */
[----:B------:R-:W-:Y:S01]  /*3150*/  ISETP.GE.AND P4, PT, R16, RZ, PT ;  /* 0x000000ff1000720c */ /* 0x000fe20003f86270 */
[--C-:B------:R-:W-:Y:S01]  /*3160*/  @!P0 IMAD.IADD R23, R23, 0x1, -R2.reuse ;  /* 0x0000000117178824 */ /* 0x100fe200078e0a02 */
[----:B------:R-:W-:Y:S01]  /*3170*/  ISETP.GE.AND P0, PT, R18, RZ, PT ;  /* 0x000000ff1200720c */ /* 0x000fe20003f06270 */
[--C-:B------:R-:W-:Y:S01]  /*3180*/  @!P6 IMAD.IADD R19, R19, 0x1, -R2.reuse ;  /* 0x000000011313e824 */ /* 0x100fe200078e0a02 */
[C---:B------:R-:W-:Y:S01]  /*3190*/  LOP3.LUT R16, R4.reuse, 0x74, RZ, 0xfc, !PT ;  /* 0x0000007404107812 */ /* 0x040fe200078efcff */
[----:B------:R-:W-:Y:S01]  /*31a0*/  @!P5 IMAD.IADD R25, R25, 0x1, -R2 ;  /* 0x000000011919d824 */ /* 0x000fe200078e0a02 */
[----:B------:R-:W-:Y:S01]  /*31b0*/  LOP3.LUT R18, R4, 0x76, RZ, 0xfc, !PT ;  /* 0x0000007604127812 */ /* 0x000fe200078efcff */
[----:B------:R-:W-:Y:S01]  /*31c0*/  IMAD.MOV R8, RZ, RZ, -R8 ;  /* 0x000000ffff087224 */ /* 0x000fe200078e0a08 */
[C---:B------:R-:W-:Y:S01]  /*31d0*/  ISETP.GT.U32.AND P5, PT, R2.reuse, R27, PT ;  /* 0x0000001b0200720c */ /* 0x040fe20003fa4070 */
[----:B------:R-:W-:Y:S01]  /*31e0*/  IMAD.MOV.U32 R4, RZ, RZ, R11 ;  /* 0x000000ffff047224 */ /* 0x000fe200078e000b */
[----:B------:R-:W-:Y:S01]  /*31f0*/  IABS R31, R16 ;  /* 0x00000010001f7213 */ /* 0x000fe20000000000 */
[C---:B------:R-:W-:Y:S01]  /*3200*/  IMAD R29, R2.reuse, R8, R29 ;  /* 0x00000008021d7224 */ /* 0x040fe200078e021d */
[----:B------:R-:W-:Y:S01]  /*3210*/  IABS R33, R18 ;  /* 0x0000001200217213 */ /* 0x000fe20000000000 */
[----:B------:R-:W-:Y:S01]  /*3220*/  @!P1 IMAD.MOV R4, RZ, RZ, -R4 ;  /* 0x000000ffff049224 */ /* 0x000fe200078e0a04 */
[C---:B------:R-:W-:Y:S01]  /*3230*/  ISETP.GT.U32.AND P6, PT, R2.reuse, R19, PT ;  /* 0x000000130200720c */ /* 0x040fe20003fc4070 */
[----:B------:R-:W-:Y:S01]  /*3240*/  IMAD.HI.U32 R6, R3, R31, RZ ;  /* 0x0000001f03067227 */ /* 0x000fe200078e00ff */
[----:B------:R-:W-:-:S03]  /*3250*/  ISETP.GT.U32.AND P1, PT, R2, R23, PT ;  /* 0x000000170200720c */ /* 0x000fc60003f24070 */
[----:B------:R-:W-:-:S04]  /*3260*/  IMAD.HI.U32 R8, R3, R33, RZ ;  /* 0x0000002103087227 */ /* 0x000fc800078e00ff */
[----:B------:R-:W-:Y:S02]  /*3270*/  IMAD.MOV R6, RZ, RZ, -R6 ;  /* 0x000000ffff067224 */ /* 0x000fe400078e0a06 */
[----:B------:R-:W-:Y:S02]  /*3280*/  IMAD.MOV R8, RZ, RZ, -R8 ;  /* 0x000000ffff087224 */ /* 0x000fe400078e0a08 */
[--C-:B------:R-:W-:Y:S01]  /*3290*/  @!P5 IMAD.IADD R27, R27, 0x1, -R2.reuse ;  /* 0x000000011b1bd824 */ /* 0x100fe200078e0a02 */
[C---:B------:R-:W-:Y:S01]  /*32a0*/  ISETP.GT.U32.AND P5, PT, R2.reuse, R29, PT ;  /* 0x0000001d0200720c */ /* 0x040fe20003fa4070 */
[C---:B------:R-:W-:Y:S01]  /*32b0*/  IMAD R31, R2.reuse, R6, R31 ;  /* 0x00000006021f7224 */ /* 0x040fe200078e021f */
[----:B------:R-:W-:Y:S01]  /*32c0*/  IABS R6, R14 ;  /* 0x0000000e00067213 */ /* 0x000fe20000000000 */
[----:B------:R-:W-:Y:S02]  /*32d0*/  IMAD R33, R2, R8, R33 ;  /* 0x0000000802217224 */ /* 0x000fe400078e0221 */
[----:B------:R-:W-:Y:S01]  /*32e0*/  @!P6 IMAD.IADD R19, R19, 0x1, -R2 ;  /* 0x000000011313e824 */ /* 0x000fe200078e0a02 */
[----:B------:R-:W-:Y:S01]  /*32f0*/  ISETP.GE.AND P6, PT, R12, RZ, PT ;  /* 0x000000ff0c00720c */ /* 0x000fe20003fc6270 */
[C---:B------:R-:W-:Y:S01]  /*3300*/  IMAD.HI.U32 R10, R3.reuse, R35, RZ ;  /* 0x00000023030a7227 */ /* 0x040fe200078e00ff */
[----:B------:R-:W1:Y:S03]  /*3310*/  LDS R8, [UR9] ;  /* 0x00000009ff087984 */ /* 0x000e660008000800 */
[----:B------:R-:W-:Y:S01]  /*3320*/  @!P0 IMAD.MOV R21, RZ, RZ, -R21 ;  /* 0x000000ffff158224 */ /* 0x000fe200078e0a15 */
[----:B------:R-:W-:Y:S01]  /*3330*/  ISETP.GT.U32.AND P0, PT, R2, R33, PT ;  /* 0x000000210200720c */ /* 0x000fe20003f04070 */
[----:B------:R-:W-:-:S04]  /*3340*/  IMAD.HI.U32 R12, R3, R37, RZ ;  /* 0x00000025030c7227 */ /* 0x000fc800078e00ff */
[----:B------:R-:W-:Y:S02]  /*3350*/  IMAD.MOV R10, RZ, RZ, -R10 ;  /* 0x000000ffff0a7224 */ /* 0x000fe400078e0a0a */
[----:B------:R-:W-:Y:S01]  /*3360*/  @!P3 IMAD.MOV R15, RZ, RZ, -R15 ;  /* 0x000000ffff0fb224 */ /* 0x000fe200078e0a0f */
[C---:B------:R-:W-:Y:S01]  /*3370*/  ISETP.GT.U32.AND P3, PT, R2.reuse, R25, PT ;  /* 0x000000190200720c */ /* 0x040fe20003f64070 */
[----:B------:R-:W-:Y:S01]  /*3380*/  @!P4 IMAD.MOV R17, RZ, RZ, -R17 ;  /* 0x000000ffff11c224 */ /* 0x000fe200078e0a11 */
[----:B------:R-:W-:Y:S01]  /*3390*/  ISETP.GT.U32.AND P4, PT, R2, R27, PT ;  /* 0x0000001b0200720c */ /* 0x000fe20003f84070 */
[----:B------:R-:W-:-:S04]  /*33a0*/  IMAD.HI.U32 R3, R3, R6, RZ ;  /* 0x0000000603037227 */ /* 0x000fc800078e00ff */
[C---:B------:R-:W-:Y:S02]  /*33b0*/  IMAD R35, R2.reuse, R10, R35 ;  /* 0x0000000a02237224 */ /* 0x040fe400078e0223 */
[----:B------:R-:W-:Y:S01]  /*33c0*/  IMAD.MOV R3, RZ, RZ, -R3 ;  /* 0x000000ffff037224 */ /* 0x000fe200078e0a03 */
[----:B------:R-:W2:Y:S01]  /*33d0*/  LDC.64 R10, c[0x0][0x3a0] ;  /* 0x0000e800ff0a7b82 */ /* 0x000ea20000000a00 */
[----:B------:R-:W-:Y:S02]  /*33e0*/  @!P5 IMAD.IADD R29, R29, 0x1, -R2 ;  /* 0x000000011d1dd824 */ /* 0x000fe400078e0a02 */
[----:B------:R-:W-:Y:S02]  /*33f0*/  IMAD.MOV R12, RZ, RZ, -R12 ;  /* 0x000000ffff0c7224 */ /* 0x000fe400078e0a0c */
[----:B------:R-:W-:Y:S01]  /*3400*/  @!P1 IMAD.IADD R23, R23, 0x1, -R2 ;  /* 0x0000000117179824 */ /* 0x000fe200078e0a02 */
[C---:B------:R-:W-:Y:S01]  /*3410*/  ISETP.GT.U32.AND P1, PT, R2.reuse, R35, PT ;  /* 0x000000230200720c */ /* 0x040fe20003f24070 */
[C---:B------:R-:W-:Y:S01]  /*3420*/  IMAD R3, R2.reuse, R3, R6 ;  /* 0x0000000302037224 */ /* 0x040fe200078e0206 */
[C---:B------:R-:W-:Y:S01]  /*3430*/  ISETP.GT.U32.AND P5, PT, R2.reuse, R29, PT ;  /* 0x0000001d0200720c */ /* 0x040fe20003fa4070 */
[----:B------:R-:W-:Y:S01]  /*3440*/  @!P6 IMAD.MOV R19, RZ, RZ, -R19 ;  /* 0x000000ffff13e224 */ /* 0x000fe200078e0a13 */
[C---:B------:R-:W-:Y:S01]  /*3450*/  ISETP.GT.U32.AND P6, PT, R2.reuse, R31, PT ;  /* 0x0000001f0200720c */ /* 0x040fe20003fc4070 */
[----:B------:R-:W-:-:S02]  /*3460*/  IMAD R37, R2, R12, R37 ;  /* 0x0000000c02257224 */ /* 0x000fc400078e0225 */
[--C-:B------:R-:W-:Y:S01]  /*3470*/  @!P0 IMAD.IADD R33, R33, 0x1, -R2.reuse ;  /* 0x0000000121218824 */ /* 0x100fe200078e0a02 */
[----:B------:R-:W-:Y:S01]  /*3480*/  ISETP.GT.U32.AND P0, PT, R2, R3, PT ;  /* 0x000000030200720c */ /* 0x000fe20003f04070 */
[--C-:B------:R-:W-:Y:S01]  /*3490*/  @!P3 IMAD.IADD R25, R25, 0x1, -R2.reuse ;  /* 0x000000011919b824 */ /* 0x100fe200078e0a02 */
[----:B------:R-:W-:Y:S01]  /*34a0*/  ISETP.GE.AND P3, PT, R20, RZ, PT ;  /* 0x000000ff1400720c */ /* 0x000fe20003f66270 */
[--C-:B------:R-:W-:Y:S01]  /*34b0*/  @!P4 IMAD.IADD R27, R27, 0x1, -R2.reuse ;  /* 0x000000011b1bc824 */ /* 0x100fe200078e0a02 */
[----:B------:R-:W-:Y:S01]  /*34c0*/  ISETP.GT.U32.AND P4, PT, R2, R37, PT ;  /* 0x000000250200720c */ /* 0x000fe20003f84070 */
[--C-:B------:R-:W-:Y:S01]  /*34d0*/  @!P1 IMAD.IADD R35, R35, 0x1, -R2.reuse ;  /* 0x0000000123239824 */ /* 0x100fe200078e0a02 */
[----:B------:R-:W-:Y:S01]  /*34e0*/  ISETP.GE.AND P1, PT, R26, RZ, PT ;  /* 0x000000ff1a00720c */ /* 0x000fe20003f26270 */
[--C-:B------:R-:W-:Y:S01]  /*34f0*/  @!P5 IMAD.IADD R29, R29, 0x1, -R2.reuse ;  /* 0x000000011d1dd824 */ /* 0x100fe200078e0a02 */
[----:B------:R-:W-:Y:S01]  /*3500*/  ISETP.GE.AND P5, PT, R22, RZ, PT ;  /* 0x000000ff1600720c */ /* 0x000fe20003fa6270 */
[--C-:B------:R-:W-:Y:S01]  /*3510*/  @!P6 IMAD.IADD R31, R31, 0x1, -R2.reuse ;  /* 0x000000011f1fe824 */ /* 0x100fe200078e0a02 */
[----:B------:R-:W-:Y:S01]  /*3520*/  ISETP.GE.AND P6, PT, R24, RZ, PT ;  /* 0x000000ff1800720c */ /* 0x000fe20003fc6270 */
[----:B--2---:R-:W-:Y:S01]  /*3530*/  VIADD R6, R10, 0xfffffff0 ;  /* 0xfffffff00a067836 */ /* 0x004fe20000000000 */
[----:B-1----:R-:W-:Y:S01]  /*3540*/  R2UR UR8, R8 ;  /* 0x00000000080872ca */ /* 0x002fe200000e0000 */
[----:B------:R-:W-:-:S02]  /*3550*/  @!P0 IMAD.IADD R3, R3, 0x1, -R2 ;  /* 0x0000000103038824 */ /* 0x000fc400078e0a02 */
[----:B------:R-:W-:Y:S01]  /*3560*/  @!P3 IMAD.MOV R23, RZ, RZ, -R23 ;  /* 0x000000ffff17b224 */ /* 0x000fe200078e0a17 */
[C---:B------:R-:W-:Y:S01]  /*3570*/  ISETP.GT.U32.AND P3, PT, R2.reuse, R31, PT ;  /* 0x0000001f0200720c */ /* 0x040fe20003f64070 */
[----:B------:R-:W-:Y:S01]  /*3580*/  @!P4 IMAD.IADD R37, R37, 0x1, -R2 ;  /* 0x000000012525c824 */ /* 0x000fe200078e0a02 */
[C---:B------:R-:W-:Y:S01]  /*3590*/  ISETP.GT.U32.AND P4, PT, R2.reuse, R33, PT ;  /* 0x000000210200720c */ /* 0x040fe20003f84070 */
[----:B------:R-:W-:Y:S01]  /*35a0*/  @!P1 IMAD.MOV R29, RZ, RZ, -R29 ;  /* 0x000000ffff1d9224 */ /* 0x000fe200078e0a1d */
[----:B------:R-:W-:Y:S01]  /*35b0*/  ISETP.GT.U32.AND P0, PT, R2, R3, PT ;  /* 0x000000030200720c */ /* 0x000fe20003f04070 */
[----:B------:R-:W-:Y:S01]  /*35c0*/  @!P5 IMAD.MOV R25, RZ, RZ, -R25 ;  /* 0x000000ffff19d224 */ /* 0x000fe200078e0a19 */
[----:B------:R-:W-:Y:S01]  /*35d0*/  ISETP.GE.AND P1, PT, R16, RZ, PT ;  /* 0x000000ff1000720c */ /* 0x000fe20003f26270 */
[----:B------:R-:W-:Y:S01]  /*35e0*/  @!P6 IMAD.MOV R27, RZ, RZ, -R27 ;  /* 0x000000ffff1be224 */ /* 0x000fe200078e0a1b */
[----:B------:R-:W-:Y:S01]  /*35f0*/  ISETP.GT.U32.AND P5, PT, R2, R35, PT ;  /* 0x000000230200720c */ /* 0x000fe20003fa4070 */
[----:B------:R-:W-:Y:S01]  /*3600*/  VIADD R8, R10, 0xffffffef ;  /* 0xffffffef0a087836 */ /* 0x000fe20000000000 */
[----:B------:R-:W-:Y:S01]  /*3610*/  ISETP.GT.U32.AND P6, PT, R2, R37, PT ;  /* 0x000000250200720c */ /* 0x000fe20003fc4070 */
[----:B------:R-:W-:-:S02]  /*3620*/  VIADD R12, R10, 0xffffffea ;  /* 0xffffffea0a0c7836 */ /* 0x000fc40000000000 */
[--C-:B------:R-:W-:Y:S01]  /*3630*/  @!P3 IMAD.IADD R31, R31, 0x1, -R2.reuse ;  /* 0x000000011f1fb824 */ /* 0x100fe200078e0a02 */
[----:B------:R-:W-:Y:S01]  /*3640*/  ISETP.GE.AND P3, PT, R18, RZ, PT ;  /* 0x000000ff1200720c */ /* 0x000fe20003f66270 */
[--C-:B------:R-:W-:Y:S01]  /*3650*/  @!P4 IMAD.IADD R33, R33, 0x1, -R2.reuse ;  /* 0x000000012121c824 */ /* 0x100fe200078e0a02 */
[----:B------:R-:W-:Y:S01]  /*3660*/  ISETP.GE.AND P4, PT, R28, RZ, PT ;  /* 0x000000ff1c00720c */ /* 0x000fe20003f86270 */
[--C-:B------:R-:W-:Y:S01]  /*3670*/  @!P0 IMAD.IADD R3, R3, 0x1, -R2.reuse ;  /* 0x0000000103038824 */ /* 0x100fe200078e0a02 */
[----:B------:R-:W-:Y:S01]  /*3680*/  ISETP.GE.U32.AND P0, PT, R6, 0x7fffffb1, PT ;  /* 0x7fffffb10600780c */ /* 0x000fe20003f06070 */
[----:B------:R-:W-:Y:S02]  /*3690*/  VIADD R6, R10, 0xffffffec ;  /* 0xffffffec0a067836 */ /* 0x000fe40000000000 */
[----:B------:R-:W-:Y:S02]  /*36a0*/  @!P1 IMAD.MOV R31, RZ, RZ, -R31 ;  /* 0x000000ffff1f9224 */ /* 0x000fe400078e0a1f */
[--C-:B------:R-:W-:Y:S01]  /*36b0*/  @!P5 IMAD.IADD R35, R35, 0x1, -R2.reuse ;  /* 0x000000012323d824 */ /* 0x100fe200078e0a02 */
[----:B------:R-:W-:Y:S01]  /*36c0*/  ISETP.GE.U32.AND P1, PT, R6, 0x7fffffad, PT ;  /* 0x7fffffad0600780c */ /* 0x000fe20003f26070 */
[----:B------:R-:W-:Y:S01]  /*36d0*/  @!P6 IMAD.IADD R37, R37, 0x1, -R2 ;  /* 0x000000012525e824 */ /* 0x000fe200078e0a02 */
[----:B------:R-:W-:Y:S01]  /*36e0*/  ISETP.GE.AND P6, PT, R14, RZ, PT ;  /* 0x000000ff0e00720c */ /* 0x000fe20003fc6270 */
[----:B------:R-:W-:Y:S01]  /*36f0*/  VIADD R2, R10, 0xffffffed ;  /* 0xffffffed0a027836 */ /* 0x000fe20000000000 */
[----:B------:R-:W-:Y:S01]  /*3700*/  ISETP.GE.AND P5, PT, R30, RZ, PT ;  /* 0x000000ff1e00720c */ /* 0x000fe20003fa6270 */
[----:B------:R-:W-:-:S02]  /*3710*/  VIADD R6, R10, 0xffffffee ;  /* 0xffffffee0a067836 */ /* 0x000fc40000000000 */
[----:B------:R-:W-:Y:S02]  /*3720*/  @!P3 IMAD.MOV R33, RZ, RZ, -R33 ;  /* 0x000000ffff21b224 */ /* 0x000fe400078e0a21 */
[----:B------:R-:W-:Y:S01]  /*3730*/  @!P4 IMAD.MOV R35, RZ, RZ, -R35 ;  /* 0x000000ffff23c224 */ /* 0x000fe200078e0a23 */
[----:B------:R-:W-:Y:S01]  /*3740*/  ISETP.GE.U32.AND P4, PT, R2, 0x7fffffae, PT ;  /* 0x7fffffae0200780c */ /* 0x000fe20003f86070 */
[----:B------:R-:W-:Y:S01]  /*3750*/  VIADD R2, R10, 0xffffffe8 ;  /* 0xffffffe80a027836 */ /* 0x000fe20000000000 */
[----:B------:R-:W-:Y:S01]  /*3760*/  ISETP.GE.U32.AND P3, PT, R6, 0x7fffffaf, PT ;  /* 0x7fffffaf0600780c */ /* 0x000fe20003f66070 */
[C---:B------:R-:W-:Y:S01]  /*3770*/  VIADD R14, R10.reuse, 0xffffffeb ;  /* 0xffffffeb0a0e7836 */ /* 0x040fe20000000000 */
[----:B------:R-:W-:Y:S01]  /*3780*/  SEL R6, RZ, 0x1, P1 ;  /* 0x00000001ff067807 */ /* 0x000fe20000800000 */
[----:B------:R-:W-:Y:S01]  /*3790*/  VIADD R16, R10, 0xffffffe6 ;  /* 0xffffffe60a107836 */ /* 0x000fe20000000000 */
[----:B------:R-:W-:Y:S01]  /*37a0*/  BAR.SYNC.DEFER_BLOCKING 0x0 ;  /* 0x0000000000007b1d */ /* 0x000fe20000010000 */
[----:B------:R-:W-:Y:S01]  /*37b0*/  ISETP.GE.U32.AND P1, PT, R8, 0x7fffffb0, PT ;  /* 0x7fffffb00800780c */ /* 0x000fe20003f26070 */
[C---:B------:R-:W-:Y:S01]  /*37c0*/  VIADD R8, R10.reuse, 0xffffffe9 ;  /* 0xffffffe90a087836 */ /* 0x040fe20000000000 */
[----:B------:R-:W-:Y:S01]  /*37d0*/  SEL R43, RZ, 0x1fffe, P4 ;  /* 0x0001fffeff2b7807 */ /* 0x000fe20002000000 */
[----:B------:R-:W-:Y:S01]  /*37e0*/  VIADD R18, R10, 0xffffffe7 ;  /* 0xffffffe70a127836 */ /* 0x000fe20000000000 */
[----:B------:R-:W-:Y:S01]  /*37f0*/  ISETP.GE.U32.AND P4, PT, R2, 0x7fffffa9, PT ;  /* 0x7fffffa90200780c */ /* 0x000fe20003f86070 */
[----:B------:R-:W-:Y:S01]  /*3800*/  VIADD R20, R10, 0xffffffe2 ;  /* 0xffffffe20a147836 */ /* 0x000fe20000000000 */
[----:B------:R-:W-:Y:S01]  /*3810*/  SEL R2, RZ, 0x4, P3 ;  /* 0x00000004ff027807 */ /* 0x000fe20001800000 */
[----:B------:R-:W-:Y:S01]  /*3820*/  IMAD.IADD R6, R6, 0x1, R43 ;  /* 0x0000000106067824 */ /* 0x000fe200078e022b */
[----:B------:R-:W-:Y:S01]  /*3830*/  ISETP.GE.U32.AND P3, PT, R8, 0x7fffffaa, PT ;  /* 0x7fffffaa0800780c */ /* 0x000fe20003f66070 */
[----:B------:R-:W-:Y:S01]  /*3840*/  VIADD R8, R10, 0xffffffe4 ;  /* 0xffffffe40a087836 */ /* 0x000fe20000000000 */
[----:B------:R-:W-:Y:S01]  /*3850*/  SEL R41, RZ, 0x7fff8, P1 ;  /* 0x0007fff8ff297807 */ /* 0x000fe20000800000 */
[----:B------:R-:W-:Y:S01]  /*3860*/  @!P5 IMAD.MOV R37, RZ, RZ, -R37 ;  /* 0x000000ffff25d224 */ /* 0x000fe200078e0a25 */
[----:B------:R-:W-:Y:S01]  /*3870*/  ISETP.GE.U32.AND P1, PT, R12, 0x7fffffab, PT ;  /* 0x7fffffab0c00780c */ /* 0x000fe20003f26070 */
[----:B------:R-:W-:Y:S01]  /*3880*/  VIADD R22, R10, 0xfffffffd ;  /* 0xfffffffd0a167836 */ /* 0x000fe20000000000 */
[----:B------:R-:W-:Y:S01]  /*3890*/  SEL R12, RZ, 0x1, P4 ;  /* 0x00000001ff0c7807 */ /* 0x000fe20002000000 */
[----:B------:R-:W-:Y:S01]  /*38a0*/  IMAD R36, R36, R11, RZ ;  /* 0x0000000b24247224 */ /* 0x000fe200078e02ff */
[----:B------:R-:W-:Y:S01]  /*38b0*/  ISETP.GE.U32.AND P4, PT, R14, 0x7fffffac, PT ;  /* 0x7fffffac0e00780c */ /* 0x000fe20003f86070 */
[----:B------:R-:W-:Y:S01]  /*38c0*/  VIADD R14, R10, 0xffffffe5 ;  /* 0xffffffe50a0e7836 */ /* 0x000fe20000000000 */
[----:B------:R-:W-:-:S02]  /*38d0*/  SEL R47, RZ, 0x1fffe, P3 ;  /* 0x0001fffeff2f7807 */ /* 0x000fc40001800000 */
[----:B------:R-:W-:Y:S02]  /*38e0*/  ISETP.GE.U32.AND P3, PT, R8, 0x7fffffa5, PT ;  /* 0x7fffffa50800780c */ /* 0x000fe40003f66070 */
[----:B------:R-:W-:Y:S01]  /*38f0*/  SEL R8, RZ, 0x4, P1 ;  /* 0x00000004ff087807 */ /* 0x000fe20000800000 */
[----:B------:R-:W-:Y:S01]  /*3900*/  IMAD.IADD R12, R12, 0x1, R47 ;  /* 0x000000010c0c7824 */ /* 0x000fe200078e022f */
[----:B------:R-:W-:Y:S02]  /*3910*/  SEL R45, RZ, 0x7fff8, P4 ;  /* 0x0007fff8ff2d7807 */ /* 0x000fe40002000000 */
[----:B------:R-:W-:Y:S01]  /*3920*/  ISETP.GE.U32.AND P1, PT, R14, 0x7fffffa6, PT ;  /* 0x7fffffa60e00780c */ /* 0x000fe20003f26070 */
[----:B------:R-:W-:Y:S01]  /*3930*/  VIADD R14, R10, 0xffffffe1 ;  /* 0xffffffe10a0e7836 */ /* 0x000fe20000000000 */
[----:B------:R-:W-:Y:S02]  /*3940*/  ISETP.GE.U32.AND P4, PT, R16, 0x7fffffa7, PT ;  /* 0x7fffffa71000780c */ /* 0x000fe40003f86070 */
[----:B------:R-:W-:-:S02]  /*3950*/  SEL R16, RZ, 0x1, P3 ;  /* 0x00000001ff107807 */ /* 0x000fc40001800000 */
[----:B------:R-:W-:Y:S01]  /*3960*/  ISETP.GE.U32.AND P3, PT, R18, 0x7fffffa8, PT ;  /* 0x7fffffa81200780c */ /* 0x000fe20003f66070 */
[----:B------:R-:W-:Y:S01]  /*3970*/  VIADD R18, R10, 0xffffffe0 ;  /* 0xffffffe00a127836 */ /* 0x000fe20000000000 */
[----:B------:R-:W-:Y:S02]  /*3980*/  SEL R51, RZ, 0x1fffe, P1 ;  /* 0x0001fffeff337807 */ /* 0x000fe40000800000 */
[----:B------:R-:W-:Y:S02]  /*3990*/  ISETP.GE.U32.AND P1, PT, R14, 0x7fffffa2, PT ;  /* 0x7fffffa20e00780c */ /* 0x000fe40003f26070 */
[----:B------:R-:W-:Y:S01]  /*39a0*/  SEL R14, RZ, 0x4, P4 ;  /* 0x00000004ff0e7807 */ /* 0x000fe20002000000 */
[----:B------:R-:W-:Y:S01]  /*39b0*/  IMAD.IADD R16, R16, 0x1, R51 ;  /* 0x0000000110107824 */ /* 0x000fe200078e0233 */
[----:B------:R-:W-:Y:S01]  /*39c0*/  ISETP.GE.U32.AND P4, PT, R18, 0x7fffffa1, PT ;  /* 0x7fffffa11200780c */ /* 0x000fe20003f86070 */
[----:B------:R-:W-:Y:S01]  /*39d0*/  VIADD R18, R10, 0xffffffe3 ;  /* 0xffffffe30a127836 */ /* 0x000fe20000000000 */
[----:B------:R-:W-:-:S02]  /*39e0*/  SEL R49, RZ, 0x7fff8, P3 ;  /* 0x0007fff8ff317807 */ /* 0x000fc40001800000 */
[----:B------:R-:W-:Y:S01]  /*39f0*/  ISETP.GE.U32.AND P3, PT, R20, 0x7fffffa3, PT ;  /* 0x7fffffa31400780c */ /* 0x000fe20003f66070 */
[----:B------:R-:W-:Y:S01]  /*3a00*/  VIADD R20, R10, 0xfffffffe ;  /* 0xfffffffe0a147836 */ /* 0x000fe20000000000 */
[----:B------:R-:W-:Y:S02]  /*3a10*/  SEL R55, RZ, 0x1fffe, P1 ;  /* 0x0001fffeff377807 */ /* 0x000fe40000800000 */
[----:B------:R-:W-:Y:S02]  /*3a20*/  ISETP.GE.U32.AND P1, PT, R18, 0x7fffffa4, PT ;  /* 0x7fffffa41200780c */ /* 0x000fe40003f26070 */
[----:B------:R-:W-:Y:S02]  /*3a30*/  SEL R18, RZ, 0x4, P3 ;  /* 0x00000004ff127807 */ /* 0x000fe40001800000 */
[----:B------:R-:W-:Y:S02]  /*3a40*/  ISETP.GE.U32.AND P3, PT, R20, 0x7fffffbf, PT ;  /* 0x7fffffbf1400780c */ /* 0x000fe40003f66070 */
[----:B------:R-:W-:-:S02]  /*3a50*/  SEL R20, RZ, 0x1, P4 ;  /* 0x00000001ff147807 */ /* 0x000fc40002000000 */
[----:B------:R-:W-:Y:S02]  /*3a60*/  SEL R53, RZ, 0x7fff8, P1 ;  /* 0x0007fff8ff357807 */ /* 0x000fe40000800000 */
[----:B------:R-:W-:Y:S01]  /*3a70*/  LOP3.LUT R12, R12, 0x3, RZ, 0xc0, !PT ;  /* 0x000000030c0c7812 */ /* 0x000fe200078ec0ff */
[----:B------:R-:W-:Y:S01]  /*3a80*/  IMAD.IADD R20, R20, 0x1, R55 ;  /* 0x0000000114147824 */ /* 0x000fe200078e0237 */
[----:B------:R-:W-:Y:S02]  /*3a90*/  LOP3.LUT R16, R16, 0x3, RZ, 0xc0, !PT ;  /* 0x0000000310107812 */ /* 0x000fe400078ec0ff */
[----:B------:R-:W-:Y:S01]  /*3aa0*/  IADD3 R8, PT, PT, R12, R45, R8 ;  /* 0x0000002d0c087210 */ /* 0x000fe20007ffe008 */
[----:B------:R-:W-:Y:S01]  /*3ab0*/  VIADD R12, R10, 0xfffffffb ;  /* 0xfffffffb0a0c7836 */ /* 0x000fe20000000000 */
[----:B------:R-:W-:Y:S02]  /*3ac0*/  LOP3.LUT R20, R20, 0x3, RZ, 0xc0, !PT ;  /* 0x0000000314147812 */ /* 0x000fe400078ec0ff */
[----:B------:R-:W-:Y:S01]  /*3ad0*/  LOP3.LUT R6, R6, 0x3, RZ, 0xc0, !PT ;  /* 0x0000000306067812 */ /* 0x000fe200078ec0ff */
[----:B------:R-:W-:Y:S01]  /*3ae0*/  IMAD.SHL.U32 R8, R8, 0x100, RZ ;  /* 0x0000010008087824 */ /* 0x000fe200078e00ff */
[----:B------:R-:W-:-:S02]  /*3af0*/  IADD3 R18, PT, PT, R20, R53, R18 ;  /* 0x0000003514127210 */ /* 0x000fc40007ffe012 */
[----:B------:R-:W1:Y:S01]  /*3b00*/  LDC.64 R52, c[0x0][0x3a8] ;  /* 0x0000ea00ff347b82 */ /* 0x000e620000000a00 */
[----:B------:R-:W-:Y:S02]  /*3b10*/  IADD3 R14, PT, PT, R16, R49, R14 ;  /* 0x00000031100e7210 */ /* 0x000fe40007ffe00e */
[----:B------:R-:W-:Y:S02]  /*3b20*/  LOP3.LUT R43, R18, 0xf, RZ, 0xc0, !PT ;  /* 0x0000000f122b7812 */ /* 0x000fe400078ec0ff */
[----:B------:R-:W-:Y:S01]  /*3b30*/  IADD3 R6, PT, PT, R6, R41, R2 ;  /* 0x0000002906067210 */ /* 0x000fe20007ffe002 */
[----:B------:R-:W-:Y:S01]  /*3b40*/  IMAD.MOV.U32 R2, RZ, RZ, R3 ;  /* 0x000000ffff027224 */ /* 0x000fe200078e0003 */
[----:B------:R-:W-:Y:S01]  /*3b50*/  LOP3.LUT R41, R8, 0xf00, RZ, 0xe2, !PT ;  /* 0x00000f0008297812 */ /* 0x000fe200078ee2ff */
[----:B------:R-:W-:Y:S01]  /*3b60*/  IMAD R14, R14, 0x10, R43 ;  /* 0x000000100e0e7824 */ /* 0x000fe200078e022b */
[----:B------:R-:W-:Y:S01]  /*3b70*/  LOP3.LUT R3, RZ, R13, RZ, 0x33, !PT ;  /* 0x0000000dff037212 */ /* 0x000fe200078e33ff */
[----:B------:R-:W-:Y:S01]  /*3b80*/  @!P6 IMAD.MOV R2, RZ, RZ, -R2 ;  /* 0x000000ffff02e224 */ /* 0x000fe200078e0a02 */
[----:B------:R-:W-:Y:S01]  /*3b90*/  ISETP.NE.AND P6, PT, R13, RZ, PT ;  /* 0x000000ff0d00720c */ /* 0x000fe20003fc5270 */
[----:B------:R-:W-:Y:S01]  /*3ba0*/  IMAD R6, R6, 0x1000, R41 ;  /* 0x0000100006067824 */ /* 0x000fe200078e0229 */
[----:B------:R-:W-:-:S02]  /*3bb0*/  LOP3.LUT R13, R14, 0xff, RZ, 0xc0, !PT ;  /* 0x000000ff0e0d7812 */ /* 0x000fc400078ec0ff */
[C---:B------:R-:W-:Y:S02]  /*3bc0*/  SEL R81, R3.reuse, R37, !P6 ;  /* 0x0000002503517207 */ /* 0x040fe40007000000 */
[----:B------:R-:W-:Y:S01]  /*3bd0*/  ISETP.GE.U32.AND P1, PT, R22, 0x7fffffbe, PT ;  /* 0x7fffffbe1600780c */ /* 0x000fe20003f26070 */
[----:B------:R-:W-:Y:S01]  /*3be0*/  IMAD.IADD R6, R6, 0x1, R13 ;  /* 0x0000000106067824 */ /* 0x000fe200078e020d */
[----:B------:R-:W-:Y:S02]  /*3bf0*/  ISETP.GE.U32.AND P5, PT, R12, 0x7fffffbc, PT ;  /* 0x7fffffbc0c00780c */ /* 0x000fe40003fa6070 */
[C---:B------:R-:W-:Y:S02]  /*3c00*/  SEL R133, R3.reuse, R133, !P6 ;  /* 0x0000008503857207 */ /* 0x040fe40007000000 */
[C---:B------:R-:W-:Y:S02]  /*3c10*/  SEL R115, R3.reuse, R115, !P6 ;  /* 0x0000007303737207 */ /* 0x040fe40007000000 */
[----:B------:R-:W-:-:S02]  /*3c20*/  SEL R116, R3, R116, !P6 ;  /* 0x0000007403747207 */ /* 0x000fc40007000000 */
[C---:B------:R-:W-:Y:S02]  /*3c30*/  SEL R117, R3.reuse, R117, !P6 ;  /* 0x0000007503757207 */ /* 0x040fe40007000000 */
[C---:B------:R-:W-:Y:S02]  /*3c40*/  SEL R139, R3.reuse, R139, !P6 ;  /* 0x0000008b038b7207 */ /* 0x040fe40007000000 */
[C---:B------:R-:W-:Y:S02]  /*3c50*/  SEL R125, R3.reuse, R125, !P6 ;  /* 0x0000007d037d7207 */ /* 0x040fe40007000000 */
        /* <DEDUP_REMOVED lines=56> */
[----:B------:R-:W-:Y:S01]  /*3fe0*/  SEL R80, R3, R80, !P6 ;  /* 0x0000005003507207 */ /* 0x000fe20007000000 */
[----:B-1--4-:R-:W-:Y:S06]  /*3ff0*/  BRA.U UP0, `(.L_x_5) ;  /* 0x0000000100187547 */ /* 0x012fec000b800000 */
[----:B------:R-:W-:Y:S01]  /*4000*/  ELECT P6, URZ, PT ;  /* 0x0000000000ff782f */ /* 0x000fe200038c0000 */
[----:B------:R-:W-:Y:S01]  /*4010*/  IMAD.MOV.U32 R2, RZ, RZ, 0x1 ;  /* 0x00000001ff027424 */ /* 0x000fe200078e00ff */
[----:B------:R-:W-:Y:S01]  /*4020*/  UMOV UR5, 0x40 ;  /* 0x0000004000057882 */ /* 0x000fe20000000000 */
[----:B------:R-:W-:Y:S01]  /*4030*/  UVIRTCOUNT.DEALLOC.SMPOOL 0x80 ;  /* 0x000000800000784c */ /* 0x000fe20000000000 */
[----:B------:R-:W-:-:S09]  /*4040*/  ULEA UR5, UR4, UR5, 0x18 ;  /* 0x0000000504057291 */ /* 0x000fd2000f8ec0ff */
[----:B------:R1:W-:Y:S03]  /*4050*/  @P6 STS.U8 [UR5], R2 ;  /* 0x00000002ff006988 */ /* 0x0003e60008000005 */
.L_x_5:
[----:B------:R-:W-:Y:S01]  /*4060*/  UIADD3 UR10, UPT, UPT, UR8, UR10, URZ ;  /* 0x0000000a080a7290 */ /* 0x000fe2000fffe0ff */
[----:B------:R-:W-:Y:S01]  /*4070*/  IMAD.SHL.U32 R38, R36, 0x2, RZ ;  /* 0x0000000224267824 */ /* 0x000fe200078e00ff */
[----:B------:R-:W-:Y:S01]  /*4080*/  VOTEU.ALL UP1, P2 ;  /* 0x0000000000ff7886 */ /* 0x000fe20001020000 */
[----:B------:R-:W-:Y:S01]  /*4090*/  UIADD3 UR11, UPT, UPT, UR9, 0x8000, URZ ;  /* 0x00008000090b7890 */ /* 0x000fe2000fffe0ff */
[----:B------:R-:W-:Y:S01]  /*40a0*/  IMAD R21, R52, 0x1e, RZ ;  /* 0x0000001e34157824 */ /* 0x000fe200078e02ff */
[----:B------:R-:W-:Y:S01]  /*40b0*/  VOTEU.ALL UP2, P2 ;  /* 0x0000000000ff7886 */ /* 0x000fe20001040000 */
[----:B------:R-:W-:Y:S01]  /*40c0*/  IADD3 R30, P6, PT, R38, UR12, RZ ;  /* 0x0000000c261e7c10 */ /* 0x000fe2000ffde0ff */
[----:B------:R-:W-:Y:S01]  /*40d0*/  IMAD R3, R52, 0xf, RZ ;  /* 0x0000000f34037824 */ /* 0x000fe200078e02ff */
[----:B------:R-:W-:-:S04]  /*40e0*/  @!UP1 UIADD3 UR4, UPT, UPT, -UR6, 0x100000, URZ ;  /* 0x0010000006049890 */ /* 0x000fc8000fffe1ff */
[----:B------:R-:W-:Y:S02]  /*40f0*/  @!UP1 USHF.L.U32 UR5, UR4, 0xb, URZ ;  /* 0x0000000b04059899 */ /* 0x000fe400080006ff */
[----:B------:R-:W-:Y:S01]  /*4100*/  @!UP1 USHF.L.U32 UR4, UR4, 0x1, URZ ;  /* 0x0000000104049899 */ /* 0x000fe200080006ff */
[----:B------:R-:W-:Y:S01]  /*4110*/  STTM.x128 tmem[UR10], RZ ;  /* 0x000000ff000079ed */ /* 0x000fe200083c000a */
[----:B------:R-:W2:Y:S02]  /*4120*/  FENCE.VIEW.ASYNC.T ;  /* 0x00000000000073c6 */ /* 0x000ea40000000200 */
[----:B--2---:R-:W-:Y:S01]  /*4130*/  BAR.SYNC.DEFER_BLOCKING 0x0 ;  /* 0x0000000000007b1d */ /* 0x004fe20000010000 */
[----:B------:R-:W-:Y:S01]  /*4140*/  LEA.HI.X.SX32 R31, R36, UR13, 0x1, P6 ;  /* 0x0000000d241f7c11 */ /* 0x000fe2000b0f0eff */
[----:B-1----:R-:W-:Y:S01]  /*4150*/  IMAD.SHL.U32 R2, R52, 0x2, RZ ;  /* 0x0000000234027824 */ /* 0x002fe200078e00ff */
[----:B------:R-:W-:Y:S02]  /*4160*/  IADD3 R12, P6, PT, R21, R30, RZ ;  /* 0x0000001e150c7210 */ /* 0x000fe40007fde0ff */
[----:B------:R-:W-:-:S02]  /*4170*/  PRMT R11, RZ, 0x7610, R11 ;  /* 0x00007610ff0b7816 */ /* 0x000fc4000000000b */
[----:B------:R-:W-:Y:S01]  /*4180*/  LEA.HI.X.SX32 R13, R3, R31, 0x1, P6 ;  /* 0x0000001f030d7211 */ /* 0x000fe200030f0eff */
[----:B------:R-:W1:Y:S02]  /*4190*/  FENCE.VIEW.ASYNC.S ;  /* 0x00000000000073c6 */ /* 0x000e640000000000 */
[----:B-1----:R1:W2:Y:S02]  /*41a0*/  @!UP2 SYNCS.EXCH.64 URZ, [UR11], UR4 ;  /* 0x000000040bffa5b2 */ /* 0x0022a40008000100 */
[----:B--2---:R-:W-:Y:S01]  /*41b0*/  BAR.SYNC.DEFER_BLOCKING 0x0 ;  /* 0x0000000000007b1d */ /* 0x004fe20000010000 */
[----:B------:R-:W-:Y:S01]  /*41c0*/  IADD3 R4, P6, PT, R2, R30, RZ ;  /* 0x0000001e02047210 */ /* 0x000fe20007fde0ff */
[----:B------:R-:W-:Y:S01]  /*41d0*/  VIADD R3, R10, 0xfffffff5 ;  /* 0xfffffff50a037836 */ /* 0x000fe20000000000 */
[----:B------:R-:W-:Y:S02]  /*41e0*/  LOP3.LUT R9, R6, 0xffff, RZ, 0xc0, !PT ;  /* 0x0000ffff06097812 */ /* 0x000fe400078ec0ff */
[----:B------:R-:W-:-:S02]  /*41f0*/  PRMT R205, RZ, 0x7610, R205 ;  /* 0x00007610ffcd7816 */ /* 0x000fc400000000cd */
[CC--:B------:R-:W-:Y:S01]  /*4200*/  LEA.HI.X.SX32 R5, R52.reuse, R31.reuse, 0x1, P6 ;  /* 0x0000001f34057211 */ /* 0x0c0fe200030f0eff */
[C---:B------:R-:W-:Y:S01]  /*4210*/  IMAD R23, R52.reuse, 0x22, RZ ;  /* 0x0000002234177824 */ /* 0x040fe200078e02ff */
[C---:B------:R-:W-:Y:S02]  /*4220*/  LEA R6, P6, R52.reuse, R30, 0x2 ;  /* 0x0000001e34067211 */ /* 0x040fe400078c10ff */
[----:B------:R-:W-:Y:S01]  /*4230*/  PRMT R206, RZ, 0x7610, R206 ;  /* 0x00007610ffce7816 */ /* 0x000fe200000000ce */
[----:B------:R-:W-:Y:S01]  /*4240*/  IMAD.SHL.U32 R215, R52, 0x4, RZ ;  /* 0x0000000434d77824 */ /* 0x000fe200078e00ff */
[----:B------:R-:W-:Y:S01]  /*4250*/  LEA.HI.X.SX32 R7, R2, R31, 0x1, P6 ;  /* 0x0000001f02077211 */ /* 0x000fe200030f0eff */
[C---:B------:R-:W-:Y:S01]  /*4260*/  IMAD R51, R52.reuse, 0x24, RZ ;  /* 0x0000002434337824 */ /* 0x040fe200078e02ff */
[----:B------:R-:W-:Y:S01]  /*4270*/  PRMT R199, RZ, 0x7610, R199 ;  /* 0x00007610ffc77816 */ /* 0x000fe200000000c7 */
[C---:B------:R-:W-:Y:S02]  /*4280*/  IMAD R25, R52.reuse, 0x12, RZ ;  /* 0x0000001234197824 */ /* 0x040fe400078e02ff */
[----:B------:R-:W-:-:S02]  /*4290*/  IMAD R49, R52, 0x26, RZ ;  /* 0x0000002634317824 */ /* 0x000fc400078e02ff */
[C---:B------:R-:W-:Y:S01]  /*42a0*/  IMAD R17, R52.reuse, 0x14, RZ ;  /* 0x0000001434117824 */ /* 0x040fe200078e02ff */
[----:B------:R-:W-:Y:S01]  /*42b0*/  PRMT R190, RZ, 0x7610, R190 ;  /* 0x00007610ffbe7816 */ /* 0x000fe200000000be */
[C---:B------:R-:W-:Y:S02]  /*42c0*/  IMAD R223, R52.reuse, 0xa, RZ ;  /* 0x0000000a34df7824 */ /* 0x040fe400078e02ff */
[C---:B------:R-:W-:Y:S01]  /*42d0*/  IMAD R27, R52.reuse, 0x28, RZ ;  /* 0x00000028341b7824 */ /* 0x040fe200078e02ff */
[----:B0-----:R0:W5:Y:S01]  /*42e0*/  @!P0 LDG.E.U16 R11, desc[UR22][R12.64] ;  /* 0x000000160c0b8981 */ /* 0x001162000c1e1500 */
[----:B------:R-:W-:Y:S02]  /*42f0*/  ISETP.GE.U32.AND P0, PT, R3, 0x7fffffb6, PT ;  /* 0x7fffffb60300780c */ /* 0x000fe40003f06070 */
[----:B------:R-:W-:Y:S01]  /*4300*/  PRMT R195, RZ, 0x7610, R195 ;  /* 0x00007610ffc37816 */ /* 0x000fe200000000c3 */
[----:B------:R2:W5:Y:S01]  /*4310*/  @!P3 LDG.E.U16 R205, desc[UR22][R4.64] ;  /* 0x0000001604cdb981 */ /* 0x000562000c1e1500 */
[----:B------:R-:W-:Y:S01]  /*4320*/  SHF.R.U32.HI R3, RZ, 0xe, R9 ;  /* 0x0000000eff037819 */ /* 0x000fe20000011609 */
[C---:B------:R-:W-:Y:S01]  /*4330*/  IMAD R47, R52.reuse, 0x2a, RZ ;  /* 0x0000002a342f7824 */ /* 0x040fe200078e02ff */
[----:B------:R-:W-:Y:S01]  /*4340*/  IADD3 R14, P6, PT, R23, R30, RZ ;  /* 0x0000001e170e7210 */ /* 0x000fe20007fde0ff */
[----:B------:R3:W5:Y:S01]  /*4350*/  @!P1 LDG.E.U16 R206, desc[UR22][R6.64] ;  /* 0x0000001606ce9981 */ /* 0x000762000c1e1500 */
[----:B------:R-:W-:Y:S01]  /*4360*/  LOP3.LUT P3, RZ, R3, 0x1, RZ, 0xc0, !PT ;  /* 0x0000000103ff7812 */ /* 0x000fe2000786c0ff */
[----:B------:R-:W-:Y:S01]  /*4370*/  IMAD R3, R52, 0x11, RZ ;  /* 0x0000001134037824 */ /* 0x000fe200078e02ff */
[----:B0-----:R-:W-:-:S02]  /*4380*/  PRMT R12, RZ, 0x7610, R12 ;  /* 0x00007610ff0c7816 */ /* 0x001fc4000000000c */
[----:B------:R-:W-:Y:S01]  /*4390*/  PRMT R191, RZ, 0x7610, R191 ;  /* 0x00007610ffbf7816 */ /* 0x000fe200000000bf */
[C---:B------:R-:W-:Y:S01]  /*43a0*/  IMAD R216, R52.reuse, 0x5, RZ ;  /* 0x0000000534d87824 */ /* 0x040fe200078e02ff */
[-C--:B------:R-:W-:Y:S01]  /*43b0*/  LEA.HI.X.SX32 R15, R3, R31.reuse, 0x1, P6 ;  /* 0x0000001f030f7211 */ /* 0x080fe200030f0eff */
[C---:B------:R-:W-:Y:S01]  /*43c0*/  IMAD R43, R52.reuse, 0x2c, RZ ;  /* 0x0000002c342b7824 */ /* 0x040fe200078e02ff */
[--C-:B------:R-:W-:Y:S02]  /*43d0*/  SHF.R.U32.HI R8, RZ, 0xd, R9.reuse ;  /* 0x0000000dff087819 */ /* 0x100fe40000011609 */
[----:B------:R-:W-:Y:S01]  /*43e0*/  PRMT R200, RZ, 0x7610, R200 ;  /* 0x00007610ffc87816 */ /* 0x000fe200000000c8 */
[C---:B------:R-:W-:Y:S01]  /*43f0*/  IMAD R55, R52.reuse, 0x16, RZ ;  /* 0x0000001634377824 */ /* 0x040fe200078e02ff */
[C---:B--2---:R-:W-:Y:S01]  /*4400*/  LEA R4, P6, R52.reuse, R30, 0x3 ;  /* 0x0000001e34047211 */ /* 0x044fe200078c18ff */
[----:B------:R0:W5:Y:S01]  /*4410*/  @P3 LDG.E.U16 R12, desc[UR22][R14.64] ;  /* 0x000000160e0c3981 */ /* 0x000162000c1e1500 */
[----:B------:R-:W-:Y:S01]  /*4420*/  SHF.R.U32.HI R3, RZ, 0xc, R9 ;  /* 0x0000000cff037819 */ /* 0x000fe20000011609 */
[----:B------:R-:W-:Y:S01]  /*4430*/  IMAD R41, R52, 0x2e, RZ ;  /* 0x0000002e34297824 */ /* 0x000fe200078e02ff */
[----:B------:R-:W-:Y:S01]  /*4440*/  LOP3.LUT P1, RZ, R8, 0x1, RZ, 0xc0, !PT ;  /* 0x0000000108ff7812 */ /* 0x000fe2000782c0ff */
[----:B------:R-:W-:Y:S01]  /*4450*/  IMAD R220, R52, 0xc, RZ ;  /* 0x0000000c34dc7824 */ /* 0x000fe200078e02ff */
[----:B------:R-:W-:-:S02]  /*4460*/  LEA.HI.X.SX32 R5, R215, R31, 0x1, P6 ;  /* 0x0000001fd7057211 */ /* 0x000fc400030f0eff */
[----:B------:R-:W-:Y:S02]  /*4470*/  PRMT R189, RZ, 0x7610, R189 ;  /* 0x00007610ffbd7816 */ /* 0x000fe400000000bd */
[----:B------:R-:W-:Y:S01]  /*4480*/  PRMT R188, RZ, 0x7610, R188 ;  /* 0x00007610ffbc7816 */ /* 0x000fe200000000bc */
[----:B------:R2:W5:Y:S01]  /*4490*/  @!P5 LDG.E.U16 R199, desc[UR22][R4.64] ;  /* 0x0000001604c7d981 */ /* 0x000562000c1e1500 */
[----:B------:R-:W-:Y:S01]  /*44a0*/  LOP3.LUT P3, RZ, R3, 0x1, RZ, 0xc0, !PT ;  /* 0x0000000103ff7812 */ /* 0x000fe2000786c0ff */
[----:B------:R-:W-:Y:S01]  /*44b0*/  VIADD R3, R10, 0xfffffffa ;  /* 0xfffffffa0a037836 */ /* 0x000fe20000000000 */
[-C--:B---3--:R-:W-:Y:S01]  /*44c0*/  IADD3 R6, P6, PT, R51, R30.reuse, RZ ;  /* 0x0000001e33067210 */ /* 0x088fe20007fde0ff */
[C---:B------:R-:W-:Y:S01]  /*44d0*/  IMAD R33, R52.reuse, 0x30, RZ ;  /* 0x0000003034217824 */ /* 0x040fe200078e02ff */
[----:B------:R-:W-:Y:S02]  /*44e0*/  PRMT R13, RZ, 0x7610, R13 ;  /* 0x00007610ff0d7816 */ /* 0x000fe4000000000d */
[----:B------:R-:W-:Y:S01]  /*44f0*/  PRMT R192, RZ, 0x7610, R192 ;  /* 0x00007610ffc07816 */ /* 0x000fe200000000c0 */
[C---:B------:R-:W-:Y:S01]  /*4500*/  IMAD R29, R52.reuse, 0x32, RZ ;  /* 0x00000032341d7824 */ /* 0x040fe200078e02ff */
[----:B------:R-:W-:Y:S01]  /*4510*/  ISETP.GE.U32.AND P5, PT, R3, 0x7fffffbb, PT ;  /* 0x7fffffbb0300780c */ /* 0x000fe20003fa6070 */
[C---:B------:R-:W-:Y:S01]  /*4520*/  IMAD R3, R52.reuse, 0x13, RZ ;  /* 0x0000001334037824 */ /* 0x040fe200078e02ff */
[-C--:B------:R-:W-:Y:S01]  /*4530*/  LEA.HI.X.SX32 R7, R25, R31.reuse, 0x1, P6 ;  /* 0x0000001f19077211 */ /* 0x080fe200030f0eff */
[C---:B------:R-:W-:Y:S01]  /*4540*/  IMAD R214, R52.reuse, 0x6, RZ ;  /* 0x0000000634d67824 */ /* 0x040fe200078e02ff */
[-C--:B0-----:R-:W-:Y:S01]  /*4550*/  IADD3 R14, P6, PT, R49, R30.reuse, RZ ;  /* 0x0000001e310e7210 */ /* 0x081fe20007fde0ff */
[----:B------:R-:W-:Y:S01]  /*4560*/  IMAD R212, R52, 0x3, RZ ;  /* 0x0000000334d47824 */ /* 0x000fe200078e02ff */
[----:B------:R-:W-:Y:S01]  /*4570*/  SHF.R.U32.HI R8, RZ, 0xb, R9 ;  /* 0x0000000bff087819 */ /* 0x000fe20000011609 */
[----:B------:R-:W5:Y:S01]  /*4580*/  @P1 LDG.E.U16 R13, desc[UR22][R6.64] ;  /* 0x00000016060d1981 */ /* 0x000f62000c1e1500 */
[-C--:B------:R-:W-:Y:S01]  /*4590*/  LEA.HI.X.SX32 R15, R3, R31.reuse, 0x1, P6 ;  /* 0x0000001f030f7211 */ /* 0x080fe200030f0eff */
[----:B------:R-:W-:Y:S01]  /*45a0*/  VIADD R3, R10, 0xfffffff3 ;  /* 0xfffffff30a037836 */ /* 0x000fe20000000000 */
[----:B--2---:R-:W-:Y:S01]  /*45b0*/  IADD3 R4, P6, PT, R17, R30, RZ ;  /* 0x0000001e11047210 */ /* 0x004fe20007fde0ff */
[----:B------:R-:W-:Y:S01]  /*45c0*/  IMAD R35, R52, 0x34, RZ ;  /* 0x0000003434237824 */ /* 0x000fe200078e02ff */
[----:B------:R-:W-:Y:S01]  /*45d0*/  LOP3.LUT P1, RZ, R8, 0x1, RZ, 0xc0, !PT ;  /* 0x0000000108ff7812 */ /* 0x000fe2000782c0ff */
[----:B------:R0:W5:Y:S01]  /*45e0*/  @P3 LDG.E.U16 R190, desc[UR22][R14.64] ;  /* 0x000000160ebe3981 */ /* 0x000162000c1e1500 */
[----:B------:R-:W-:-:S02]  /*45f0*/  LEA.HI.X.SX32 R5, R223, R31, 0x1, P6 ;  /* 0x0000001fdf057211 */ /* 0x000fc400030f0eff */
[----:B------:R-:W-:Y:S01]  /*4600*/  PRMT R207, RZ, 0x7610, R207 ;  /* 0x00007610ffcf7816 */ /* 0x000fe200000000cf */
[C---:B------:R-:W-:Y:S01]  /*4610*/  IMAD R57, R52.reuse, 0x1a, RZ ;  /* 0x0000001a34397824 */ /* 0x040fe200078e02ff */
[----:B------:R-:W-:Y:S01]  /*4620*/  ISETP.GE.U32.AND P3, PT, R3, 0x7fffffb4, PT ;  /* 0x7fffffb40300780c */ /* 0x000fe20003f66070 */
[----:B------:R2:W5:Y:S01]  /*4630*/  @!P0 LDG.E.U16 R195, desc[UR22][R4.64] ;  /* 0x0000001604c38981 */ /* 0x000562000c1e1500 */
[----:B------:R-:W-:Y:S02]  /*4640*/  IADD3 R16, P6, PT, R27, R30, RZ ;  /* 0x0000001e1b107210 */ /* 0x000fe40007fde0ff */
[----:B------:R-:W-:Y:S02]  /*4650*/  PRMT R62, RZ, 0x7610, R62 ;  /* 0x00007610ff3e7816 */ /* 0x000fe4000000003e */
[----:B------:R-:W-:Y:S01]  /*4660*/  PRMT R201, RZ, 0x7610, R201 ;  /* 0x00007610ffc97816 */ /* 0x000fe200000000c9 */
[----:B------:R-:W-:Y:S01]  /*4670*/  IMAD R217, R52, 0xe, RZ ;  /* 0x0000000e34d97824 */ /* 0x000fe200078e02ff */
[----:B------:R-:W-:-:S02]  /*4680*/  SHF.R.U32.HI R3, RZ, 0xf, R9 ;  /* 0x0000000fff037819 */ /* 0x000fc40000011609 */
[----:B------:R-:W-:Y:S01]  /*4690*/  PRMT R63, RZ, 0x7610, R63 ;  /* 0x00007610ff3f7816 */ /* 0x000fe2000000003f */
[C---:B------:R-:W-:Y:S01]  /*46a0*/  IMAD R213, R52.reuse, 0x7, RZ ;  /* 0x0000000734d57824 */ /* 0x040fe200078e02ff */
[----:B0-----:R-:W-:Y:S01]  /*46b0*/  PRMT R14, RZ, 0x7610, R14 ;  /* 0x00007610ff0e7816 */ /* 0x001fe2000000000e */
[C---:B------:R-:W-:Y:S01]  /*46c0*/  IMAD R61, R52.reuse, 0x1c, RZ ;  /* 0x0000001c343d7824 */ /* 0x040fe200078e02ff */
[-C--:B------:R-:W-:Y:S02]  /*46d0*/  LEA.HI.X.SX32 R17, R17, R31.reuse, 0x1, P6 ;  /* 0x0000001f11117211 */ /* 0x080fe400030f0eff */
[----:B------:R-:W-:Y:S02]  /*46e0*/  PRMT R202, RZ, 0x7610, R202 ;  /* 0x00007610ffca7816 */ /* 0x000fe400000000ca */
[----:B------:R-:W-:Y:S01]  /*46f0*/  PRMT R194, RZ, 0x7610, R194 ;  /* 0x00007610ffc27816 */ /* 0x000fe200000000c2 */
[----:B------:R-:W5:Y:S01]  /*4700*/  @P1 LDG.E.U16 R14, desc[UR22][R16.64] ;  /* 0x00000016100e1981 */ /* 0x000f62000c1e1500 */
[----:B------:R-:W-:Y:S01]  /*4710*/  LOP3.LUT P0, RZ, R3, 0x1, RZ, 0xc0, !PT ;  /* 0x0000000103ff7812 */ /* 0x000fe2000780c0ff */
[----:B------:R-:W-:Y:S01]  /*4720*/  IMAD.SHL.U32 R3, R52, 0x10, RZ ;  /* 0x0000001034037824 */ /* 0x000fe200078e00ff */
[--C-:B------:R-:W-:Y:S01]  /*4730*/  SHF.R.U32.HI R7, RZ, 0xa, R9.reuse ;  /* 0x0000000aff077819 */ /* 0x100fe20000011609 */
[----:B------:R-:W-:Y:S01]  /*4740*/  VIADD R22, R10, 0xffffffc6 ;  /* 0xffffffc60a167836 */ /* 0x000fe20000000000 */
[-C--:B------:R-:W-:Y:S01]  /*4750*/  LEA R6, P6, R52, R30.reuse, 0x5 ;  /* 0x0000001e34067211 */ /* 0x080fe200078c28ff */
[C---:B------:R-:W-:Y:S01]  /*4760*/  VIADD R20, R10.reuse, 0xffffffc7 ;  /* 0xffffffc70a147836 */ /* 0x040fe20000000000 */
[----:B------:R-:W-:Y:S01]  /*4770*/  LOP3.LUT P1, RZ, R7, 0x1, RZ, 0xc0, !PT ;  /* 0x0000000107ff7812 */ /* 0x000fe2000782c0ff */
[----:B------:R-:W-:Y:S01]  /*4780*/  VIADD R24, R10, 0xffffffc2 ;  /* 0xffffffc20a187836 */ /* 0x000fe20000000000 */
[-C--:B------:R-:W-:Y:S01]  /*4790*/  LEA.HI.X.SX32 R7, R3, R31.reuse, 0x1, P6 ;  /* 0x0000001f03077211 */ /* 0x080fe200030f0eff */
[----:B------:R-:W-:Y:S01]  /*47a0*/  IMAD R3, R52, 0x15, RZ ;  /* 0x0000001534037824 */ /* 0x000fe200078e02ff */
[----:B------:R-:W-:Y:S01]  /*47b0*/  IADD3 R18, P6, PT, R47, R30, RZ ;  /* 0x0000001e2f127210 */ /* 0x000fe20007fde0ff */
[C---:B------:R-:W-:Y:S01]  /*47c0*/  VIADD R26, R10.reuse, 0xffffffde ;  /* 0xffffffde0a1a7836 */ /* 0x040fe20000000000 */
[----:B--2---:R-:W-:Y:S01]  /*47d0*/  SHF.R.U32.HI R4, RZ, 0x9, R9 ;  /* 0x00000009ff047819 */ /* 0x004fe20000011609 */
[----:B------:R0:W5:Y:S01]  /*47e0*/  @P0 LDG.E.U16 R191, desc[UR22][R6.64] ;  /* 0x0000001606bf0981 */ /* 0x000162000c1e1500 */
[----:B------:R-:W-:Y:S01]  /*47f0*/  PRMT R15, RZ, 0x7610, R15 ;  /* 0x00007610ff0f7816 */ /* 0x000fe2000000000f */
[----:B------:R-:W-:Y:S01]  /*4800*/  VIADD R48, R10, 0xffffffd2 ;  /* 0xffffffd20a307836 */ /* 0x000fe20000000000 */
[----:B------:R-:W-:Y:S01]  /*4810*/  LEA.HI.X.SX32 R19, R3, R31, 0x1, P6 ;  /* 0x0000001f03137211 */ /* 0x000fe200030f0eff */
[----:B------:R-:W-:Y:S01]  /*4820*/  IMAD R210, R52, 0x9, RZ ;  /* 0x0000000934d27824 */ /* 0x000fe200078e02ff */
[----:B------:R-:W-:-:S02]  /*4830*/  LOP3.LUT P0, RZ, R4, 0x1, RZ, 0xc0, !PT ;  /* 0x0000000104ff7812 */ /* 0x000fc4000780c0ff */
[----:B------:R-:W-:Y:S01]  /*4840*/  PRMT R196, RZ, 0x7610, R196 ;  /* 0x00007610ffc47816 */ /* 0x000fe200000000c4 */
[----:B------:R2:W5:Y:S01]  /*4850*/  @P1 LDG.E.U16 R15, desc[UR22][R18.64] ;  /* 0x00000016120f1981 */ /* 0x000562000c1e1500 */
[-C--:B------:R-:W-:Y:S01]  /*4860*/  IADD3 R4, P6, PT, R223, R30.reuse, RZ ;  /* 0x0000001edf047210 */ /* 0x080fe20007fde0ff */
[C---:B------:R-:W-:Y:S01]  /*4870*/  IMAD R222, R52.reuse, 0xb, RZ ;  /* 0x0000000b34de7824 */ /* 0x040fe200078e02ff */
[----:B------:R-:W-:Y:S01]  /*4880*/  SHF.R.U32.HI R3, RZ, 0x8, R9 ;  /* 0x00000008ff037819 */ /* 0x000fe20000011609 */
[----:B------:R-:W-:Y:S01]  /*4890*/  IMAD R219, R52, 0xd, RZ ;  /* 0x0000000d34db7824 */ /* 0x000fe200078e02ff */
[----:B------:R-:W-:Y:S02]  /*48a0*/  LEA.HI.X.SX32 R5, R216, R31, 0x1, P6 ;  /* 0x0000001fd8057211 */ /* 0x000fe400030f0eff */
[----:B------:R-:W-:Y:S01]  /*48b0*/  PRMT R198, RZ, 0x7610, R198 ;  /* 0x00007610ffc67816 */ /* 0x000fe200000000c6 */
[----:B------:R-:W-:Y:S01]  /*48c0*/  IMAD.SHL.U32 R211, R52, 0x8, RZ ;  /* 0x0000000834d37824 */ /* 0x000fe200078e00ff */
[----:B------:R-:W-:Y:S01]  /*48d0*/  LOP3.LUT P1, RZ, R3, 0x1, RZ, 0xc0, !PT ;  /* 0x0000000103ff7812 */ /* 0x000fe2000782c0ff */
[----:B------:R-:W-:Y:S01]  /*48e0*/  VIADD R3, R10, 0xfffffffc ;  /* 0xfffffffc0a037836 */ /* 0x000fe20000000000 */
[----:B0-----:R-:W-:Y:S01]  /*48f0*/  IADD3 R6, P6, PT, R43, R30, RZ ;  /* 0x0000001e2b067210 */ /* 0x001fe20007fde0ff */
[----:B------:R0:W5:Y:S01]  /*4900*/  @!P5 LDG.E.U16 R200, desc[UR22][R4.64] ;  /* 0x0000001604c8d981 */ /* 0x000162000c1e1500 */
[----:B--2---:R-:W-:Y:S01]  /*4910*/  IMAD R19, R52, 0x18, RZ ;  /* 0x0000001834137824 */ /* 0x004fe200078e02ff */
[----:B------:R-:W-:-:S02]  /*4920*/  PRMT R197, RZ, 0x7610, R197 ;  /* 0x00007610ffc57816 */ /* 0x000fc400000000c5 */
[----:B------:R-:W-:Y:S02]  /*4930*/  PRMT R193, RZ, 0x7610, R193 ;  /* 0x00007610ffc17816 */ /* 0x000fe400000000c1 */
[----:B------:R-:W-:Y:S02]  /*4940*/  PRMT R56, RZ, 0x7610, R56 ;  /* 0x00007610ff387816 */ /* 0x000fe40000000038 */
[----:B------:R-:W-:Y:S02]  /*4950*/  PRMT R54, RZ, 0x7610, R54 ;  /* 0x00007610ff367816 */ /* 0x000fe40000000036 */
[----:B------:R-:W-:Y:S01]  /*4960*/  PRMT R50, RZ, 0x7610, R50 ;  /* 0x00007610ff327816 */ /* 0x000fe20000000032 */
[C---:B------:R-:W-:Y:S01]  /*4970*/  IMAD R151, R52.reuse, 0x6e, RZ ;  /* 0x0000006e34977824 */ /* 0x040fe200078e02ff */
[----:B------:R-:W-:Y:S01]  /*4980*/  ISETP.GE.U32.AND P5, PT, R3, 0x7fffffbd, PT ;  /* 0x7fffffbd0300780c */ /* 0x000fe20003fa6070 */
[C---:B------:R-:W-:Y:S01]  /*4990*/  IMAD R3, R52.reuse, 0x17, RZ ;  /* 0x0000001734037824 */ /* 0x040fe200078e02ff */
[----:B------:R-:W-:Y:S01]  /*49a0*/  LEA.HI.X.SX32 R7, R55, R31, 0x1, P6 ;  /* 0x0000001f37077211 */ /* 0x000fe200030f0eff */
[C---:B------:R-:W-:Y:S01]  /*49b0*/  IMAD R155, R52.reuse, 0x72, RZ ;  /* 0x00000072349b7824 */ /* 0x040fe200078e02ff */
[----:B------:R-:W-:Y:S01]  /*49c0*/  IADD3 R16, P6, PT, R41, R30, RZ ;  /* 0x0000001e29107210 */ /* 0x000fe20007fde0ff */
[----:B------:R-:W-:-:S02]  /*49d0*/  IMAD R153, R52, 0x70, RZ ;  /* 0x0000007034997824 */ /* 0x000fc400078e02ff */
[----:B------:R-:W-:Y:S01]  /*49e0*/  IMAD R159, R52, 0x76, RZ ;  /* 0x00000076349f7824 */ /* 0x000fe200078e02ff */
[-C--:B------:R-:W-:Y:S01]  /*49f0*/  LEA.HI.X.SX32 R17, R3, R31.reuse, 0x1, P6 ;  /* 0x0000001f03117211 */ /* 0x080fe200030f0eff */
[----:B------:R-:W-:Y:S01]  /*4a00*/  VIADD R3, R10, 0xfffffff9 ;  /* 0xfffffff90a037836 */ /* 0x000fe20000000000 */
[-C--:B0-----:R-:W-:Y:S01]  /*4a10*/  IADD3 R4, P6, PT, R19, R30.reuse, RZ ;  /* 0x0000001e13047210 */ /* 0x081fe20007fde0ff */
[----:B------:R0:W5:Y:S01]  /*4a20*/  @P0 LDG.E.U16 R188, desc[UR22][R6.64] ;  /* 0x0000001606bc0981 */ /* 0x000162000c1e1500 */
[C---:B------:R-:W-:Y:S02]  /*4a30*/  IMAD R157, R52.reuse, 0x74, RZ ;  /* 0x00000074349d7824 */ /* 0x040fe400078e02ff */
[----:B------:R-:W-:Y:S01]  /*4a40*/  IMAD R149, R52, 0x3b, RZ ;  /* 0x0000003b34957824 */ /* 0x000fe200078e02ff */
[----:B------:R2:W5:Y:S01]  /*4a50*/  @P1 LDG.E.U16 R189, desc[UR22][R16.64] ;  /* 0x0000001610bd1981 */ /* 0x000562000c1e1500 */
[-C--:B------:R-:W-:Y:S01]  /*4a60*/  LEA.HI.X.SX32 R5, R220, R31.reuse, 0x1, P6 ;  /* 0x0000001fdc057211 */ /* 0x080fe200030f0eff */
[C---:B------:R-:W-:Y:S01]  /*4a70*/  IMAD R161, R52.reuse, 0x78, RZ ;  /* 0x0000007834a17824 */ /* 0x040fe200078e02ff */
[----:B------:R-:W-:Y:S01]  /*4a80*/  ISETP.GE.U32.AND P1, PT, R3, 0x7fffffba, PT ;  /* 0x7fffffba0300780c */ /* 0x000fe20003f26070 */
[C---:B------:R-:W-:Y:S01]  /*4a90*/  IMAD R163, R52.reuse, 0x7c, RZ ;  /* 0x0000007c34a37824 */ /* 0x040fe200078e02ff */
[----:B------:R-:W-:Y:S01]  /*4aa0*/  SHF.R.U32.HI R3, RZ, 0x6, R9 ;  /* 0x00000006ff037819 */ /* 0x000fe20000011609 */
[----:B------:R3:W5:Y:S01]  /*4ab0*/  @!P3 LDG.E.U16 R192, desc[UR22][R4.64] ;  /* 0x0000001604c0b981 */ /* 0x000762000c1e1500 */
[----:B0-----:R-:W-:Y:S01]  /*4ac0*/  IADD3 R6, P6, PT, R33, R30, RZ ;  /* 0x0000001e21067210 */ /* 0x001fe20007fde0ff */
[----:B-1----:R-:W0:Y:S01]  /*4ad0*/  LDCU UR4, c[0x0][0x3b0] ;  /* 0x00007600ff0477ac */ /* 0x002e220008000800 */
[----:B------:R-:W-:Y:S01]  /*4ae0*/  LOP3.LUT P3, RZ, R3, 0x1, RZ, 0xc0, !PT ;  /* 0x0000000103ff7812 */ /* 0x000fe2000786c0ff */
[----:B------:R-:W-:Y:S01]  /*4af0*/  IMAD R3, R52, 0x19, RZ ;  /* 0x0000001934037824 */ /* 0x000fe200078e02ff */
[----:B------:R-:W-:-:S02]  /*4b00*/  LEA.HI.X.SX32 R7, R19, R31, 0x1, P6 ;  /* 0x0000001f13077211 */ /* 0x000fc400030f0eff */
[-C--:B------:R-:W-:Y:S02]  /*4b10*/  IADD3 R44, P6, PT, R29, R30.reuse, RZ ;  /* 0x0000001e1d2c7210 */ /* 0x080fe40007fde0ff */
[----:B--2---:R-:W-:Y:S02]  /*4b20*/  PRMT R17, RZ, 0x7610, R17 ;  /* 0x00007610ff117816 */ /* 0x004fe40000000011 */
[----:B------:R-:W-:Y:S02]  /*4b30*/  LEA.HI.X.SX32 R45, R3, R31, 0x1, P6 ;  /* 0x0000001f032d7211 */ /* 0x000fe400030f0eff */
[----:B---3--:R-:W-:Y:S02]  /*4b40*/  IADD3 R4, P6, PT, R214, R30, RZ ;  /* 0x0000001ed6047210 */ /* 0x008fe40007fde0ff */
[--C-:B------:R-:W-:Y:S01]  /*4b50*/  SHF.R.U32.HI R3, RZ, 0x5, R9.reuse ;  /* 0x00000005ff037819 */ /* 0x100fe20000011609 */
[----:B------:R1:W5:Y:S01]  /*4b60*/  @P3 LDG.E.U16 R17, desc[UR22][R44.64] ;  /* 0x000000162c113981 */ /* 0x000362000c1e1500 */
[----:B------:R-:W-:-:S02]  /*4b70*/  SHF.R.U32.HI R8, RZ, 0x7, R9 ;  /* 0x00000007ff087819 */ /* 0x000fc40000011609 */
[-C--:B------:R-:W-:Y:S02]  /*4b80*/  LEA.HI.X.SX32 R5, R212, R31.reuse, 0x1, P6 ;  /* 0x0000001fd4057211 */ /* 0x080fe400030f0eff */
[----:B------:R-:W-:Y:S01]  /*4b90*/  LOP3.LUT P3, RZ, R3, 0x1, RZ, 0xc0, !PT ;  /* 0x0000000103ff7812 */ /* 0x000fe2000786c0ff */
[----:B------:R-:W-:Y:S01]  /*4ba0*/  VIADD R3, R10, 0xfffffff1 ;  /* 0xfffffff10a037836 */ /* 0x000fe20000000000 */
[-C--:B------:R-:W-:Y:S01]  /*4bb0*/  IADD3 R18, P6, PT, R220, R30.reuse, RZ ;  /* 0x0000001edc127210 */ /* 0x080fe20007fde0ff */
[----:B------:R2:W5:Y:S01]  /*4bc0*/  @!P5 LDG.E.U16 R207, desc[UR22][R4.64] ;  /* 0x0000001604cfd981 */ /* 0x000562000c1e1500 */
[----:B------:R-:W-:Y:S02]  /*4bd0*/  LOP3.LUT P0, RZ, R8, 0x1, RZ, 0xc0, !PT ;  /* 0x0000000108ff7812 */ /* 0x000fe4000780c0ff */
[----:B------:R-:W-:Y:S02]  /*4be0*/  LEA.HI.X.SX32 R19, R214, R31, 0x1, P6 ;  /* 0x0000001fd6137211 */ /* 0x000fe400030f0eff */
[----:B------:R-:W-:-:S02]  /*4bf0*/  IADD3 R58, P6, PT, R35, R30, RZ ;  /* 0x0000001e233a7210 */ /* 0x000fc40007fde0ff */
[----:B------:R-:W-:Y:S02]  /*4c00*/  ISETP.GE.U32.AND P5, PT, R3, 0x7fffffb2, PT ;  /* 0x7fffffb20300780c */ /* 0x000fe40003fa6070 */
[----:B------:R-:W-:Y:S01]  /*4c10*/  PRMT R16, RZ, 0x7610, R16 ;  /* 0x00007610ff107816 */ /* 0x000fe20000000010 */
[----:B-1----:R-:W-:Y:S01]  /*4c20*/  IMAD R45, R52, 0x36, RZ ;  /* 0x00000036342d7824 */ /* 0x002fe200078e02ff */
[----:B------:R-:W-:Y:S01]  /*4c30*/  SHF.R.U32.HI R3, RZ, 0x4, R9 ;  /* 0x00000004ff037819 */ /* 0x000fe20000011609 */
[C---:B------:R-:W-:Y:S01]  /*4c40*/  VIADD R8, R10.reuse, 0xfffffff8 ;  /* 0xfffffff80a087836 */ /* 0x040fe20000000000 */
[----:B------:R-:W-:Y:S01]  /*4c50*/  LEA.HI.X.SX32 R59, R57, R31, 0x1, P6 ;  /* 0x0000001f393b7211 */ /* 0x000fe200030f0eff */
[----:B--2---:R-:W-:Y:S01]  /*4c60*/  VIADD R4, R10, 0xfffffff6 ;  /* 0xfffffff60a047836 */ /* 0x004fe20000000000 */
[----:B------:R-:W-:Y:S01]  /*4c70*/  LOP3.LUT P6, RZ, R3, 0x1, RZ, 0xc0, !PT ;  /* 0x0000000103ff7812 */ /* 0x000fe200078cc0ff */
[----:B------:R1:W5:Y:S01]  /*4c80*/  @P0 LDG.E.U16 R16, desc[UR22][R6.64] ;  /* 0x0000001606100981 */ /* 0x000362000c1e1500 */
[----:B------:R-:W-:-:S03]  /*4c90*/  IMAD R3, R52, 0x1b, RZ ;  /* 0x0000001b34037824 */ /* 0x000fc600078e02ff */
[----:B------:R-:W5:Y:S01]  /*4ca0*/  @P3 LDG.E.U16 R62, desc[UR22][R58.64] ;  /* 0x000000163a3e3981 */ /* 0x000f62000c1e1500 */
[----:B------:R-:W-:-:S03]  /*4cb0*/  ISETP.GE.U32.AND P0, PT, R8, 0x7fffffb9, PT ;  /* 0x7fffffb90800780c */ /* 0x000fc60003f06070 */
[----:B------:R2:W5:Y:S01]  /*4cc0*/  @!P1 LDG.E.U16 R201, desc[UR22][R18.64] ;  /* 0x0000001612c99981 */ /* 0x000562000c1e1500 */
[----:B-1----:R-:W-:-:S04]  /*4cd0*/  IADD3 R6, P3, PT, R45, R30, RZ ;  /* 0x0000001e2d067210 */ /* 0x002fc80007f7e0ff */
[----:B------:R-:W-:Y:S01]  /*4ce0*/  LEA.HI.X.SX32 R7, R3, R31, 0x1, P3 ;  /* 0x0000001f03077211 */ /* 0x000fe200018f0eff */
[----:B------:R-:W-:Y:S01]  /*4cf0*/  VIADD R3, R10, 0xfffffff4 ;  /* 0xfffffff40a037836 */ /* 0x000fe20000000000 */
[----:B--2---:R-:W-:-:S03]  /*4d00*/  IADD3 R18, P3, PT, R217, R30, RZ ;  /* 0x0000001ed9127210 */ /* 0x004fc60007f7e0ff */
[----:B------:R1:W5:Y:S01]  /*4d10*/  @P6 LDG.E.U16 R63, desc[UR22][R6.64] ;  /* 0x00000016063f6981 */ /* 0x000362000c1e1500 */
[----:B------:R-:W-:Y:S01]  /*4d20*/  ISETP.GE.U32.AND P1, PT, R4, 0x7fffffb7, PT ;  /* 0x7fffffb70400780c */ /* 0x000fe20003f26070 */
[C---:B------:R-:W-:Y:S01]  /*4d30*/  VIADD R8, R10.reuse, 0xffffffcc ;  /* 0xffffffcc0a087836 */ /* 0x040fe20000000000 */
[-C--:B------:R-:W-:Y:S02]  /*4d40*/  LEA.HI.X.SX32 R19, R213, R31.reuse, 0x1, P3 ;  /* 0x0000001fd5137211 */ /* 0x080fe400018f0eff */
[----:B------:R-:W-:Y:S02]  /*4d50*/  IADD3 R4, P6, PT, R61, R30, RZ ;  /* 0x0000001e3d047210 */ /* 0x000fe40007fde0ff */
[----:B------:R-:W-:Y:S01]  /*4d60*/  ISETP.GE.U32.AND P3, PT, R3, 0x7fffffb5, PT ;  /* 0x7fffffb50300780c */ /* 0x000fe20003f66070 */
[----:B------:R-:W-:Y:S01]  /*4d70*/  VIADD R3, R10, 0xffffffcd ;  /* 0xffffffcd0a037836 */ /* 0x000fe20000000000 */
[----:B------:R-:W-:Y:S01]  /*4d80*/  LEA.HI.X.SX32 R5, R217, R31, 0x1, P6 ;  /* 0x0000001fd9057211 */ /* 0x000fe200030f0eff */
[----:B------:R2:W5:Y:S01]  /*4d90*/  @!P0 LDG.E.U16 R202, desc[UR22][R18.64] ;  /* 0x0000001612ca8981 */ /* 0x000562000c1e1500 */
[----:B------:R-:W-:Y:S01]  /*4da0*/  ISETP.GE.U32.AND P6, PT, R8, 0x7fffff8d, PT ;  /* 0x7fffff8d0800780c */ /* 0x000fe20003fc6070 */
[C---:B------:R-:W-:Y:S01]  /*4db0*/  VIADD R8, R10.reuse, 0xffffffce ;  /* 0xffffffce0a087836 */ /* 0x040fe20000000000 */
[----:B------:R-:W-:Y:S01]  /*4dc0*/  ISETP.GE.U32.AND P0, PT, R3, 0x7fffff8e, PT ;  /* 0x7fffff8e0300780c */ /* 0x000fe20003f06070 */
[----:B------:R-:W-:Y:S01]  /*4dd0*/  VIADD R3, R10, 0xffffffcf ;  /* 0xffffffcf0a037836 */ /* 0x000fe20000000000 */
[----:B------:R3:W5:Y:S02]  /*4de0*/  @!P5 LDG.E.U16 R194, desc[UR22][R4.64] ;  /* 0x0000001604c2d981 */ /* 0x000764000c1e1500 */
[----:B------:R-:W-:-:S02]  /*4df0*/  ISETP.GE.U32.AND P5, PT, R8, 0x7fffff8f, PT ;  /* 0x7fffff8f0800780c */ /* 0x000fc40003fa6070 */
[----:B------:R-:W-:Y:S02]  /*4e00*/  SEL R8, RZ, 0x1, P6 ;  /* 0x00000001ff087807 */ /* 0x000fe40003000000 */
[----:B------:R-:W-:Y:S01]  /*4e10*/  ISETP.GE.U32.AND P6, PT, R3, 0x7fffff90, PT ;  /* 0x7fffff900300780c */ /* 0x000fe20003fc6070 */
[C---:B------:R-:W-:Y:S02]  /*4e20*/  VIADD R3, R10.reuse, 0xffffffc9 ;  /* 0xffffffc90a037836 */ /* 0x040fe40000000000 */
[C---:B-1----:R-:W-:Y:S01]  /*4e30*/  VIADD R6, R10.reuse, 0xffffffc8 ;  /* 0xffffffc80a067836 */ /* 0x042fe20000000000 */
[----:B------:R-:W-:Y:S02]  /*4e40*/  SEL R7, RZ, 0x4, P5 ;  /* 0x00000004ff077807 */ /* 0x000fe40002800000 */
[----:B--2---:R-:W-:Y:S02]  /*4e50*/  SEL R19, RZ, 0x1fffe, P0 ;  /* 0x0001fffeff137807 */ /* 0x004fe40000000000 */
[----:B------:R-:W-:Y:S01]  /*4e60*/  ISETP.GE.U32.AND P5, PT, R3, 0x7fffff8a, PT ;  /* 0x7fffff8a0300780c */ /* 0x000fe20003fa6070 */
[----:B------:R-:W-:Y:S01]  /*4e70*/  VIADD R3, R10, 0xffffffcb ;  /* 0xffffffcb0a037836 */ /* 0x000fe20000000000 */
[----:B------:R-:W-:Y:S01]  /*4e80*/  ISETP.GE.U32.AND P0, PT, R6, 0x7fffff89, PT ;  /* 0x7fffff890600780c */ /* 0x000fe20003f06070 */
[C---:B------:R-:W-:Y:S01]  /*4e90*/  VIADD R6, R10.reuse, 0xffffffca ;  /* 0xffffffca0a067836 */ /* 0x040fe20000000000 */
[----:B---3--:R-:W-:Y:S01]  /*4ea0*/  SEL R4, RZ, 0x7fff8, P6 ;  /* 0x0007fff8ff047807 */ /* 0x008fe20003000000 */
[----:B------:R-:W-:Y:S01]  /*4eb0*/  VIADD R5, R10, 0xffffffc4 ;  /* 0xffffffc40a057836 */ /* 0x000fe20000000000 */
[----:B------:R-:W-:-:S02]  /*4ec0*/  SEL R18, RZ, 0x1, P0 ;  /* 0x00000001ff127807 */ /* 0x000fc40000000000 */
[----:B------:R-:W-:Y:S01]  /*4ed0*/  ISETP.GE.U32.AND P0, PT, R3, 0x7fffff8c, PT ;  /* 0x7fffff8c0300780c */ /* 0x000fe20003f06070 */
[----:B------:R-:W-:Y:S01]  /*4ee0*/  VIADD R3, R10, 0xffffffc5 ;  /* 0xffffffc50a037836 */ /* 0x000fe20000000000 */
[----:B------:R-:W-:Y:S02]  /*4ef0*/  ISETP.GE.U32.AND P6, PT, R6, 0x7fffff8b, PT ;  /* 0x7fffff8b0600780c */ /* 0x000fe40003fc6070 */
[----:B------:R-:W-:Y:S02]  /*4f00*/  SEL R59, RZ, 0x1fffe, P5 ;  /* 0x0001fffeff3b7807 */ /* 0x000fe40002800000 */
[----:B------:R-:W-:Y:S02]  /*4f10*/  ISETP.GE.U32.AND P5, PT, R5, 0x7fffff85, PT ;  /* 0x7fffff850500780c */ /* 0x000fe40003fa6070 */
[----:B------:R-:W-:Y:S02]  /*4f20*/  SEL R5, RZ, 0x4, P6 ;  /* 0x00000004ff057807 */ /* 0x000fe40003000000 */
[----:B------:R-:W-:Y:S01]  /*4f30*/  ISETP.GE.U32.AND P6, PT, R3, 0x7fffff86, PT ;  /* 0x7fffff860300780c */ /* 0x000fe20003fc6070 */
[----:B------:R-:W-:Y:S01]  /*4f40*/  VIADD R3, R10, 0xffffffc1 ;  /* 0xffffffc10a037836 */ /* 0x000fe20000000000 */
[----:B------:R-:W-:-:S02]  /*4f50*/  SEL R6, RZ, 0x7fff8, P0 ;  /* 0x0007fff8ff067807 */ /* 0x000fc40000000000 */
[----:B------:R-:W-:Y:S02]  /*4f60*/  ISETP.GE.U32.AND P0, PT, R22, 0x7fffff87, PT ;  /* 0x7fffff871600780c */ /* 0x000fe40003f06070 */
[----:B------:R-:W-:Y:S02]  /*4f70*/  SEL R67, RZ, 0x1fffe, P6 ;  /* 0x0001fffeff437807 */ /* 0x000fe40003000000 */
[----:B------:R-:W-:Y:S02]  /*4f80*/  SEL R22, RZ, 0x1, P5 ;  /* 0x00000001ff167807 */ /* 0x000fe40002800000 */
[----:B------:R-:W-:Y:S01]  /*4f90*/  ISETP.GE.U32.AND P6, PT, R3, 0x7fffff82, PT ;  /* 0x7fffff820300780c */ /* 0x000fe20003fc6070 */
[----:B------:R-:W-:Y:S01]  /*4fa0*/  VIADD R3, R10, 0xffffffc3 ;  /* 0xffffffc30a037836 */ /* 0x000fe20000000000 */
[----:B------:R-:W-:Y:S02]  /*4fb0*/  ISETP.GE.U32.AND P5, PT, R20, 0x7fffff88, PT ;  /* 0x7fffff881400780c */ /* 0x000fe40003fa6070 */
[----:B------:R-:W-:-:S02]  /*4fc0*/  SEL R20, RZ, 0x4, P0 ;  /* 0x00000004ff147807 */ /* 0x000fc40000000000 */
[----:B------:R-:W-:Y:S01]  /*4fd0*/  ISETP.GE.U32.AND P0, PT, R24, 0x7fffff83, PT ;  /* 0x7fffff831800780c */ /* 0x000fe20003f06070 */
[C---:B------:R-:W-:Y:S01]  /*4fe0*/  VIADD R24, R10.reuse, 0xffffffdc ;  /* 0xffffffdc0a187836 */ /* 0x040fe20000000000 */
[----:B------:R-:W-:Y:S02]  /*4ff0*/  SEL R65, RZ, 0x7fff8, P5 ;  /* 0x0007fff8ff417807 */ /* 0x000fe40002800000 */
[----:B------:R-:W-:Y:S01]  /*5000*/  ISETP.GE.U32.AND P5, PT, R3, 0x7fffff84, PT ;  /* 0x7fffff840300780c */ /* 0x000fe20003fa6070 */
[----:B------:R-:W-:Y:S01]  /*5010*/  VIADD R3, R10, 0xffffffdd ;  /* 0xffffffdd0a037836 */ /* 0x000fe20000000000 */
[----:B------:R-:W-:Y:S02]  /*5020*/  SEL R71, RZ, 0x1fffe, P6 ;  /* 0x0001fffeff477807 */ /* 0x000fe40003000000 */
[----:B------:R-:W-:Y:S02]  /*5030*/  ISETP.GE.U32.AND P6, PT, R24, 0x7fffff9d, PT ;  /* 0x7fffff9d1800780c */ /* 0x000fe40003fc6070 */
[----:B------:R-:W-:-:S02]  /*5040*/  SEL R24, RZ, 0x4, P0 ;  /* 0x00000004ff187807 */ /* 0x000fc40000000000 */
[----:B------:R-:W-:Y:S01]  /*5050*/  ISETP.GE.U32.AND P0, PT, R3, 0x7fffff9e, PT ;  /* 0x7fffff9e0300780c */ /* 0x000fe20003f06070 */
[C---:B------:R-:W-:Y:S01]  /*5060*/  VIADD R3, R10.reuse, 0xffffffdf ;  /* 0xffffffdf0a037836 */ /* 0x040fe20000000000 */
[----:B------:R-:W-:Y:S02]  /*5070*/  SEL R32, RZ, 0x1, P6 ;  /* 0x00000001ff207807 */ /* 0x000fe40003000000 */
[----:B------:R-:W-:Y:S02]  /*5080*/  SEL R69, RZ, 0x7fff8, P5 ;  /* 0x0007fff8ff457807 */ /* 0x000fe40002800000 */
[----:B------:R-:W-:Y:S01]  /*5090*/  ISETP.GE.U32.AND P6, PT, R3, 0x7fffffa0, PT ;  /* 0x7fffffa00300780c */ /* 0x000fe20003fc6070 */
[----:B------:R-:W-:Y:S01]  /*50a0*/  VIADD R3, R10, 0xffffffd9 ;  /* 0xffffffd90a037836 */ /* 0x000fe20000000000 */
[----:B------:R-:W-:Y:S01]  /*50b0*/  ISETP.GE.U32.AND P5, PT, R26, 0x7fffff9f, PT ;  /* 0x7fffff9f1a00780c */ /* 0x000fe20003fa6070 */
[----:B------:R-:W-:Y:S01]  /*50c0*/  VIADD R26, R10, 0xffffffd8 ;  /* 0xffffffd80a1a7836 */ /* 0x000fe20000000000 */
[----:B------:R-:W-:-:S02]  /*50d0*/  SEL R75, RZ, 0x1fffe, P0 ;  /* 0x0001fffeff4b7807 */ /* 0x000fc40000000000 */
[----:B------:R-:W-:Y:S02]  /*50e0*/  SEL R28, RZ, 0x4, P5 ;  /* 0x00000004ff1c7807 */ /* 0x000fe40002800000 */
[----:B------:R-:W-:Y:S01]  /*50f0*/  ISETP.GE.U32.AND P5, PT, R3, 0x7fffff9a, PT ;  /* 0x7fffff9a0300780c */ /* 0x000fe20003fa6070 */
[----:B------:R-:W-:Y:S01]  /*5100*/  VIADD R3, R10, 0xffffffdb ;  /* 0xffffffdb0a037836 */ /* 0x000fe20000000000 */
        /* <DEDUP_REMOVED lines=19> */
[----:B------:R-:W-:-:S03]  /*5240*/  VIADD R26, R10, 0xffffffd0 ;  /* 0xffffffd00a1a7836 */ /* 0x000fc60000000000 */
[----:B------:R-:W-:Y:S02]  /*5250*/  SEL R42, RZ, 0x4, P0 ;  /* 0x00000004ff2a7807 */ /* 0x000fe40000000000 */
[----:B------:R-:W-:Y:S01]  /*5260*/  ISETP.GE.U32.AND P0, PT, R3, 0x7fffff92, PT ;  /* 0x7fffff920300780c */ /* 0x000fe20003f06070 */
[----:B------:R-:W-:Y:S01]  /*5270*/  VIADD R3, R10, 0xffffffc0 ;  /* 0xffffffc00a037836 */ /* 0x000fe20000000000 */
[----:B------:R-:W-:Y:S02]  /*5280*/  SEL R145, RZ, 0x1fffe, P6 ;  /* 0x0001fffeff917807 */ /* 0x000fe40003000000 */
[----:B------:R-:W-:Y:S01]  /*5290*/  ISETP.GE.U32.AND P6, PT, R26, 0x7fffff91, PT ;  /* 0x7fffff911a00780c */ /* 0x000fe20003fc6070 */
[----:B------:R-:W-:Y:S01]  /*52a0*/  VIADD R26, R10, 0xffffffd3 ;  /* 0xffffffd30a1a7836 */ /* 0x000fe20000000000 */
[----:B------:R-:W-:Y:S01]  /*52b0*/  SEL R143, RZ, 0x7fff8, P5 ;  /* 0x0007fff8ff8f7807 */ /* 0x000fe20002800000 */
[----:B------:R-:W-:Y:S01]  /*52c0*/  IMAD.IADD R8, R8, 0x1, R19 ;  /* 0x0000000108087824 */ /* 0x000fe200078e0213 */
[----:B------:R-:W-:-:S02]  /*52d0*/  ISETP.GE.U32.AND P5, PT, R3, 0x7fffff81, PT ;  /* 0x7fffff810300780c */ /* 0x000fc40003fa6070 */
[----:B------:R-:W-:Y:S01]  /*52e0*/  SEL R147, RZ, 0x1fffe, P0 ;  /* 0x0001fffeff937807 */ /* 0x000fe20000000000 */
[----:B------:R-:W-:Y:S01]  /*52f0*/  IMAD.IADD R18, R18, 0x1, R59 ;  /* 0x0000000112127824 */ /* 0x000fe200078e023b */
[----:B------:R-:W-:Y:S02]  /*5300*/  ISETP.GE.U32.AND P0, PT, R26, 0x7fffff94, PT ;  /* 0x7fffff941a00780c */ /* 0x000fe40003f06070 */
[----:B------:R-:W-:Y:S02]  /*5310*/  SEL R26, RZ, 0x1, P5 ;  /* 0x00000001ff1a7807 */ /* 0x000fe40002800000 */
[----:B------:R-:W-:Y:S02]  /*5320*/  LOP3.LUT R8, R8, 0x3, RZ, 0xc0, !PT ;  /* 0x0000000308087812 */ /* 0x000fe400078ec0ff */
[----:B------:R-:W-:Y:S01]  /*5330*/  SEL R46, RZ, 0x1, P6 ;  /* 0x00000001ff2e7807 */ /* 0x000fe20003000000 */
[----:B------:R-:W-:Y:S01]  /*5340*/  IMAD.IADD R26, R26, 0x1, R71 ;  /* 0x000000011a1a7824 */ /* 0x000fe200078e0247 */
[----:B------:R-:W-:-:S02]  /*5350*/  LOP3.LUT R18, R18, 0x3, RZ, 0xc0, !PT ;  /* 0x0000000312127812 */ /* 0x000fc400078ec0ff */
[----:B------:R-:W-:Y:S02]  /*5360*/  ISETP.GE.U32.AND P6, PT, R48, 0x7fffff93, PT ;  /* 0x7fffff933000780c */ /* 0x000fe40003fc6070 */
[----:B------:R-:W-:Y:S01]  /*5370*/  IADD3 R8, PT, PT, R8, R4, R7 ;  /* 0x0000000408087210 */ /* 0x000fe20007ffe007 */
[----:B------:R-:W-:Y:S01]  /*5380*/  IMAD.IADD R40, R40, 0x1, R79 ;  /* 0x0000000128287824 */ /* 0x000fe200078e024f */
[----:B------:R-:W-:Y:S01]  /*5390*/  SHF.R.U32.HI R4, RZ, 0x3, R9 ;  /* 0x00000003ff047819 */ /* 0x000fe20000011609 */
[----:B------:R-:W-:Y:S01]  /*53a0*/  IMAD.IADD R46, R46, 0x1, R147 ;  /* 0x000000012e2e7824 */ /* 0x000fe200078e0293 */
[----:B------:R-:W-:Y:S01]  /*53b0*/  IADD3 R6, PT, PT, R18, R6, R5 ;  /* 0x0000000612067210 */ /* 0x000fe20007ffe005 */
[----:B------:R-:W-:Y:S01]  /*53c0*/  IMAD.IADD R22, R22, 0x1, R67 ;  /* 0x0000000116167824 */ /* 0x000fe200078e0243 */
[----:B------:R-:W-:Y:S01]  /*53d0*/  LOP3.LUT R26, R26, 0x3, RZ, 0xc0, !PT ;  /* 0x000000031a1a7812 */ /* 0x000fe200078ec0ff */
[----:B------:R-:W-:Y:S01]  /*53e0*/  IMAD R59, R52, 0x38, RZ ;  /* 0x00000038343b7824 */ /* 0x000fe200078e02ff */
[----:B------:R-:W-:-:S02]  /*53f0*/  SEL R5, RZ, 0x4, P6 ;  /* 0x00000004ff057807 */ /* 0x000fc40003000000 */
[----:B------:R-:W-:Y:S01]  /*5400*/  LOP3.LUT P6, RZ, R4, 0x1, RZ, 0xc0, !PT ;  /* 0x0000000104ff7812 */ /* 0x000fe200078cc0ff */
[----:B------:R-:W-:Y:S01]  /*5410*/  IMAD.IADD R44, R44, 0x1, R145 ;  /* 0x000000012c2c7824 */ /* 0x000fe200078e0291 */
[----:B------:R-:W-:Y:S02]  /*5420*/  LOP3.LUT R40, R40, 0x3, RZ, 0xc0, !PT ;  /* 0x0000000328287812 */ /* 0x000fe400078ec0ff */
[----:B------:R-:W-:Y:S02]  /*5430*/  SEL R18, RZ, 0x7fff8, P0 ;  /* 0x0007fff8ff127807 */ /* 0x000fe40000000000 */
[----:B------:R-:W-:Y:S02]  /*5440*/  LOP3.LUT R46, R46, 0x3, RZ, 0xc0, !PT ;  /* 0x000000032e2e7812 */ /* 0x000fe400078ec0ff */
[----:B------:R-:W-:Y:S02]  /*5450*/  LOP3.LUT R22, R22, 0x3, RZ, 0xc0, !PT ;  /* 0x0000000316167812 */ /* 0x000fe400078ec0ff */
[----:B------:R-:W-:-:S02]  /*5460*/  IADD3 R24, PT, PT, R26, R69, R24 ;  /* 0x000000451a187210 */ /* 0x000fc40007ffe018 */
[----:B------:R-:W-:Y:S01]  /*5470*/  IADD3 R4, P0, PT, R59, R30, RZ ;  /* 0x0000001e3b047210 */ /* 0x000fe20007f1e0ff */
[----:B------:R-:W-:Y:S01]  /*5480*/  IMAD.IADD R32, R32, 0x1, R75 ;  /* 0x0000000120207824 */ /* 0x000fe200078e024b */
[----:B------:R-:W-:Y:S02]  /*5490*/  IADD3 R34, PT, PT, R40, R77, R34 ;  /* 0x0000004d28227210 */ /* 0x000fe40007ffe022 */
[----:B------:R-:W-:Y:S02]  /*54a0*/  IADD3 R46, PT, PT, R46, R18, R5 ;  /* 0x000000122e2e7210 */ /* 0x000fe40007ffe005 */
[----:B------:R-:W-:Y:S02]  /*54b0*/  SHF.R.U32.HI R19, RZ, 0x2, R9 ;  /* 0x00000002ff137819 */ /* 0x000fe40000011609 */
[----:B------:R-:W-:Y:S02]  /*54c0*/  IADD3 R20, PT, PT, R22, R65, R20 ;  /* 0x0000004116147210 */ /* 0x000fe40007ffe014 */
[----:B------:R-:W-:-:S02]  /*54d0*/  LOP3.LUT R7, R24, 0xf, RZ, 0xc0, !PT ;  /* 0x0000000f18077812 */ /* 0x000fc400078ec0ff */
[----:B------:R-:W-:Y:S02]  /*54e0*/  PRMT R18, RZ, 0x7610, R18 ;  /* 0x00007610ff127816 */ /* 0x000fe40000000012 */
[----:B------:R-:W-:Y:S02]  /*54f0*/  LOP3.LUT R44, R44, 0x3, RZ, 0xc0, !PT ;  /* 0x000000032c2c7812 */ /* 0x000fe400078ec0ff */
[----:B------:R-:W-:Y:S01]  /*5500*/  LEA.HI.X.SX32 R5, R61, R31, 0x1, P0 ;  /* 0x0000001f3d057211 */ /* 0x000fe200000f0eff */
[----:B------:R-:W-:Y:S01]  /*5510*/  IMAD R61, R52, 0x3a, RZ ;  /* 0x0000003a343d7824 */ /* 0x000fe200078e02ff */
[----:B------:R-:W-:Y:S01]  /*5520*/  LOP3.LUT P0, RZ, R19, 0x1, RZ, 0xc0, !PT ;  /* 0x0000000113ff7812 */ /* 0x000fe2000780c0ff */
[----:B------:R-:W-:Y:S01]  /*5530*/  IMAD.SHL.U32 R65, R6, 0x100, RZ ;  /* 0x0000010006417824 */ /* 0x000fe200078e00ff */
[----:B------:R-:W-:Y:S01]  /*5540*/  LOP3.LUT R32, R32, 0x3, RZ, 0xc0, !PT ;  /* 0x0000000320207812 */ /* 0x000fe200078ec0ff */
[----:B------:R-:W-:Y:S01]  /*5550*/  IMAD.SHL.U32 R34, R34, 0x100, RZ ;  /* 0x0000010022227824 */ /* 0x000fe200078e00ff */
[----:B------:R-:W-:Y:S01]  /*5560*/  IADD3 R42, PT, PT, R44, R143, R42 ;  /* 0x0000008f2c2a7210 */ /* 0x000fe20007ffe02a */
[----:B------:R-:W-:Y:S01]  /*5570*/  IMAD R20, R20, 0x10, R7 ;  /* 0x0000001014147824 */ /* 0x000fe200078e0207 */
[----:B------:R-:W-:Y:S01]  /*5580*/  LOP3.LUT R69, R46, 0xf, RZ, 0xc0, !PT ;  /* 0x0000000f2e457812 */ /* 0x000fe200078ec0ff */
[----:B------:R1:W5:Y:S01]  /*5590*/  @P6 LDG.E.U16 R18, desc[UR22][R4.64] ;  /* 0x0000001604126981 */ /* 0x000362000c1e1500 */
[----:B------:R-:W-:Y:S01]  /*55a0*/  IMAD R7, R52, 0x1d, RZ ;  /* 0x0000001d34077824 */ /* 0x000fe200078e02ff */
[----:B------:R-:W-:-:S02]  /*55b0*/  IADD3 R6, P6, PT, R61, R30, RZ ;  /* 0x0000001e3d067210 */ /* 0x000fc40007fde0ff */
[----:B------:R-:W-:Y:S01]  /*55c0*/  IADD3 R28, PT, PT, R32, R73, R28 ;  /* 0x00000049201c7210 */ /* 0x000fe20007ffe01c */
[----:B------:R-:W-:Y:S01]  /*55d0*/  IMAD R42, R42, 0x10, R69 ;  /* 0x000000102a2a7824 */ /* 0x000fe200078e0245 */
[----:B------:R-:W-:Y:S02]  /*55e0*/  LOP3.LUT R65, R65, 0xf00, RZ, 0xe2, !PT ;  /* 0x00000f0041417812 */ /* 0x000fe400078ee2ff */
[----:B------:R-:W-:Y:S02]  /*55f0*/  LOP3.LUT R67, R34, 0xf00, RZ, 0xe2, !PT ;  /* 0x00000f0022437812 */ /* 0x000fe400078ee2ff */
[----:B------:R-:W-:Y:S01]  /*5600*/  PRMT R19, RZ, 0x7610, R19 ;  /* 0x00007610ff137816 */ /* 0x000fe20000000013 */
[----:B-1----:R-:W-:Y:S01]  /*5610*/  VIADD R5, R10, 0xfffffff2 ;  /* 0xfffffff20a057836 */ /* 0x002fe20000000000 */
[----:B------:R-:W-:Y:S01]  /*5620*/  LEA.HI.X.SX32 R7, R7, R31, 0x1, P6 ;  /* 0x0000001f07077211 */ /* 0x000fe200030f0eff */
[----:B------:R-:W-:Y:S01]  /*5630*/  IMAD R8, R8, 0x1000, R65 ;  /* 0x0000100008087824 */ /* 0x000fe200078e0241 */
[----:B------:R-:W-:Y:S01]  /*5640*/  IADD3 R4, P6, PT, R25, R30, RZ ;  /* 0x0000001e19047210 */ /* 0x000fe20007fde0ff */
[----:B------:R-:W-:Y:S01]  /*5650*/  IMAD R28, R28, 0x1000, R67 ;  /* 0x000010001c1c7824 */ /* 0x000fe200078e0243 */
[----:B------:R-:W-:Y:S01]  /*5660*/  LOP3.LUT R65, R20, 0xff, RZ, 0xc0, !PT ;  /* 0x000000ff14417812 */ /* 0x000fe200078ec0ff */
[----:B------:R1:W5:Y:S01]  /*5670*/  @P0 LDG.E.U16 R19, desc[UR22][R6.64] ;  /* 0x0000001606130981 */ /* 0x000362000c1e1500 */
[----:B------:R-:W-:-:S02]  /*5680*/  LOP3.LUT R67, R42, 0xff, RZ, 0xc0, !PT ;  /* 0x000000ff2a437812 */ /* 0x000fc400078ec0ff */
[----:B------:R-:W-:Y:S02]  /*5690*/  ISETP.GE.U32.AND P0, PT, R5, 0x7fffffb3, PT ;  /* 0x7fffffb30500780c */ /* 0x000fe40003f06070 */
[----:B------:R-:W-:Y:S01]  /*56a0*/  LEA.HI.X.SX32 R5, R210, R31, 0x1, P6 ;  /* 0x0000001fd2057211 */ /* 0x000fe200030f0eff */
[----:B------:R-:W-:Y:S02]  /*56b0*/  IMAD.IADD R8, R8, 0x1, R65 ;  /* 0x0000000108087824 */ /* 0x000fe400078e0241 */
[----:B------:R-:W-:Y:S02]  /*56c0*/  IMAD.IADD R67, R28, 0x1, R67 ;  /* 0x000000011c437824 */ /* 0x000fe400078e0243 */
[----:B-1----:R-:W-:Y:S01]  /*56d0*/  VIADD R7, R10, 0xfffffff7 ;  /* 0xfffffff70a077836 */ /* 0x002fe20000000000 */
[----:B------:R-:W-:Y:S01]  /*56e0*/  IADD3 R6, P6, PT, R55, R30, RZ ;  /* 0x0000001e37067210 */ /* 0x000fe20007fde0ff */
[----:B------:R1:W5:Y:S01]  /*56f0*/  @!P1 LDG.E.U16 R196, desc[UR22][R4.64] ;  /* 0x0000001604c49981 */ /* 0x000362000c1e1500 */
[----:B------:R-:W-:-:S02]  /*5700*/  PRMT R143, R8, 0x5410, R67 ;  /* 0x00005410088f7816 */ /* 0x000fc40000000043 */
[----:B------:R-:W-:Y:S02]  /*5710*/  ISETP.GE.U32.AND P1, PT, R7, 0x7fffffb8, PT ;  /* 0x7fffffb80700780c */ /* 0x000fe40003f26070 */
[-C--:B------:R-:W-:Y:S02]  /*5720*/  LEA.HI.X.SX32 R7, R222, R31.reuse, 0x1, P6 ;  /* 0x0000001fde077211 */ /* 0x080fe400030f0eff */
[-C--:B------:R-:W-:Y:S02]  /*5730*/  IADD3 R8, P6, PT, R57, R30.reuse, RZ ;  /* 0x0000001e39087210 */ /* 0x080fe40007fde0ff */
[----:B------:R-:W-:Y:S01]  /*5740*/  SHF.R.U32.HI R20, RZ, 0x1, R9 ;  /* 0x00000001ff147819 */ /* 0x000fe20000011609 */
[----:B------:R2:W5:Y:S01]  /*5750*/  @!P3 LDG.E.U16 R198, desc[UR22][R6.64] ;  /* 0x0000001606c6b981 */ /* 0x000562000c1e1500 */
[-C--:B------:R-:W-:Y:S02]  /*5760*/  LEA.HI.X.SX32 R9, R219, R31.reuse, 0x1, P6 ;  /* 0x0000001fdb097211 */ /* 0x080fe400030f0eff */
[C---:B-1----:R-:W-:Y:S01]  /*5770*/  LEA R4, P6, R52.reuse, R30, 0x4 ;  /* 0x0000001e34047211 */ /* 0x042fe200078c20ff */
[----:B------:R-:W-:Y:S01]  /*5780*/  IMAD R147, R52, 0x3c, RZ ;  /* 0x0000003c34937824 */ /* 0x000fe200078e02ff */
[----:B------:R-:W-:Y:S01]  /*5790*/  LOP3.LUT P3, RZ, R20, 0x1, RZ, 0xc0, !PT ;  /* 0x0000000114ff7812 */ /* 0x000fe2000786c0ff */
[----:B------:R-:W-:Y:S01]  /*57a0*/  IMAD R145, R52, 0x3e, RZ ;  /* 0x0000003e34917824 */ /* 0x000fe200078e02ff */
[----:B------:R-:W-:Y:S01]  /*57b0*/  LEA.HI.X.SX32 R5, R211, R31, 0x1, P6 ;  /* 0x0000001fd3057211 */ /* 0x000fe200030f0eff */
[----:B------:R-:W-:Y:S01]  /*57c0*/  VIADD R20, R10, 0xffffffff ;  /* 0xffffffff0a147836 */ /* 0x000fe20000000000 */
[----:B------:R1:W5:Y:S01]  /*57d0*/  @!P0 LDG.E.U16 R193, desc[UR22][R8.64] ;  /* 0x0000001608c18981 */ /* 0x000362000c1e1500 */
[----:B--2---:R-:W-:-:S02]  /*57e0*/  SHF.R.U64 R7, R143, 0x1f, RZ ;  /* 0x0000001f8f077819 */ /* 0x004fc400000012ff */
[-C--:B------:R-:W-:Y:S01]  /*57f0*/  IADD3 R6, P6, PT, R147, R30.reuse, RZ ;  /* 0x0000001e93067210 */ /* 0x080fe20007fde0ff */
[----:B------:R2:W5:Y:S01]  /*5800*/  @!P1 LDG.E.U16 R197, desc[UR22][R4.64] ;  /* 0x0000001604c59981 */ /* 0x000562000c1e1500 */
[----:B------:R-:W-:Y:S02]  /*5810*/  LOP3.LUT P1, RZ, R7, 0x1, RZ, 0xc0, !PT ;  /* 0x0000000107ff7812 */ /* 0x000fe4000782c0ff */
[----:B------:R-:W-:Y:S02]  /*5820*/  LEA.HI.X.SX32 R7, R21, R31, 0x1, P6 ;  /* 0x0000001f15077211 */ /* 0x000fe400030f0eff */
[----:B------:R-:W-:Y:S01]  /*5830*/  ISETP.GE.U32.AND P0, PT, R20, 0x7fffffc0, PT ;  /* 0x7fffffc01400780c */ /* 0x000fe20003f06070 */
[----:B-1----:R-:W-:Y:S01]  /*5840*/  IMAD R9, R52, 0x1f, RZ ;  /* 0x0000001f34097824 */ /* 0x002fe200078e02ff */
[----:B------:R-:W-:Y:S01]  /*5850*/  IADD3 R8, P6, PT, R145, R30, RZ ;  /* 0x0000001e91087210 */ /* 0x000fe20007fde0ff */
[----:B------:R1:W5:Y:S01]  /*5860*/  @P3 LDG.E.U16 R56, desc[UR22][R6.64] ;  /* 0x0000001606383981 */ /* 0x000362000c1e1500 */
[----:B------:R-:W-:-:S02]  /*5870*/  SHF.R.U64 R20, R143, 0x1e, RZ ;  /* 0x0000001e8f147819 */ /* 0x000fc400000012ff */
[----:B------:R-:W-:Y:S02]  /*5880*/  PRMT R57, RZ, 0x7610, R57 ;  /* 0x00007610ff397816 */ /* 0x000fe40000000039 */
[-C--:B------:R-:W-:Y:S01]  /*5890*/  LEA.HI.X.SX32 R9, R9, R31.reuse, 0x1, P6 ;  /* 0x0000001f09097211 */ /* 0x080fe200030f0eff */
[----:B--2---:R-:W-:Y:S01]  /*58a0*/  IMAD.SHL.U32 R5, R52, 0x20, RZ ;  /* 0x0000002034057824 */ /* 0x004fe200078e00ff */
[----:B------:R-:W-:Y:S01]  /*58b0*/  LOP3.LUT P3, RZ, R20, 0x1, RZ, 0xc0, !PT ;  /* 0x0000000114ff7812 */ /* 0x000fe2000786c0ff */
[C---:B------:R-:W-:Y:S01]  /*58c0*/  IMAD R21, R52.reuse, 0x42, RZ ;  /* 0x0000004234157824 */ /* 0x040fe200078e02ff */
[----:B------:R-:W-:Y:S01]  /*58d0*/  SHF.R.U64 R20, R143, 0x1d, RZ ;  /* 0x0000001d8f147819 */ /* 0x000fe200000012ff */
[----:B------:R2:W5:Y:S01]  /*58e0*/  @!P4 LDG.E.U16 R57, desc[UR22][R8.64] ;  /* 0x000000160839c981 */ /* 0x000562000c1e1500 */
[C---:B------:R-:W-:Y:S01]  /*58f0*/  LEA R4, P6, R52.reuse, R30, 0x6 ;  /* 0x0000001e34047211 */ /* 0x040fe200078c30ff */
[----:B-1----:R-:W-:Y:S01]  /*5900*/  IMAD R7, R52, 0x21, RZ ;  /* 0x0000002134077824 */ /* 0x002fe200078e02ff */
[----:B------:R-:W-:Y:S01]  /*5910*/  LOP3.LUT P4, RZ, R20, 0x1, RZ, 0xc0, !PT ;  /* 0x0000000114ff7812 */ /* 0x000fe2000788c0ff */
[----:B------:R-:W-:Y:S01]  /*5920*/  IMAD R25, R52, 0x44, RZ ;  /* 0x0000004434197824 */ /* 0x000fe200078e02ff */
[----:B------:R-:W-:-:S02]  /*5930*/  LEA.HI.X.SX32 R5, R5, R31, 0x1, P6 ;  /* 0x0000001f05057211 */ /* 0x000fc400030f0eff */
[----:B------:R-:W-:Y:S02]  /*5940*/  PRMT R20, RZ, 0x7610, R20 ;  /* 0x00007610ff147816 */ /* 0x000fe40000000014 */
[-C--:B------:R-:W-:Y:S02]  /*5950*/  IADD3 R6, P6, PT, R21, R30.reuse, RZ ;  /* 0x0000001e15067210 */ /* 0x080fe40007fde0ff */
[----:B------:R-:W-:Y:S02]  /*5960*/  SHF.R.U64 R22, R143, 0x1c, RZ ;  /* 0x0000001c8f167819 */ /* 0x000fe400000012ff */
[----:B------:R-:W-:Y:S01]  /*5970*/  PRMT R21, RZ, 0x7610, R21 ;  /* 0x00007610ff157816 */ /* 0x000fe20000000015 */
[----:B------:R1:W5:Y:S01]  /*5980*/  @P1 LDG.E.U16 R20, desc[UR22][R4.64] ;  /* 0x0000001604141981 */ /* 0x000362000c1e1500 */
[----:B------:R-:W-:Y:S01]  /*5990*/  LEA.HI.X.SX32 R7, R7, R31, 0x1, P6 ;  /* 0x0000001f07077211 */ /* 0x000fe200030f0eff */
[----:B--2---:R-:W-:Y:S01]  /*59a0*/  IMAD R9, R52, 0x46, RZ ;  /* 0x0000004634097824 */ /* 0x004fe200078e02ff */
[----:B------:R-:W-:-:S02]  /*59b0*/  IADD3 R24, P6, PT, R25, R30, RZ ;  /* 0x0000001e19187210 */ /* 0x000fc40007fde0ff */
[----:B------:R-:W-:Y:S01]  /*59c0*/  LOP3.LUT P1, RZ, R22, 0x1, RZ, 0xc0, !PT ;  /* 0x0000000116ff7812 */ /* 0x000fe2000782c0ff */
[----:B------:R2:W5:Y:S01]  /*59d0*/  @P3 LDG.E.U16 R21, desc[UR22][R6.64] ;  /* 0x0000001606153981 */ /* 0x000562000c1e1500 */
[----:B------:R-:W-:Y:S02]  /*59e0*/  SHF.R.U64 R8, R143, 0x1b, RZ ;  /* 0x0000001b8f087819 */ /* 0x000fe400000012ff */
[----:B------:R-:W-:Y:S01]  /*59f0*/  LEA.HI.X.SX32 R25, R23, R31, 0x1, P6 ;  /* 0x0000001f17197211 */ /* 0x000fe200030f0eff */
[----:B-1----:R-:W-:Y:S01]  /*5a00*/  IMAD R5, R52, 0x23, RZ ;  /* 0x0000002334057824 */ /* 0x002fe200078e02ff */
[----:B------:R-:W-:Y:S02]  /*5a10*/  LOP3.LUT P3, RZ, R8, 0x1, RZ, 0xc0, !PT ;  /* 0x0000000108ff7812 */ /* 0x000fe4000786c0ff */
[----:B------:R-:W-:Y:S01]  /*5a20*/  IADD3 R4, P6, PT, R9, R30, RZ ;  /* 0x0000001e09047210 */ /* 0x000fe20007fde0ff */
[----:B------:R-:W-:Y:S01]  /*5a30*/  IMAD R9, R52, 0x48, RZ ;  /* 0x0000004834097824 */ /* 0x000fe200078e02ff */
[----:B------:R-:W-:Y:S01]  /*5a40*/  SHF.R.U64 R8, R143, 0x1a, RZ ;  /* 0x0000001a8f087819 */ /* 0x000fe200000012ff */
[----:B------:R1:W5:Y:S01]  /*5a50*/  @P4 LDG.E.U16 R54, desc[UR22][R24.64] ;  /* 0x0000001618364981 */ /* 0x000362000c1e1500 */
[----:B------:R-:W-:-:S02]  /*5a60*/  PRMT R55, RZ, 0x7610, R55 ;  /* 0x00007610ff377816 */ /* 0x000fc40000000037 */
[-C--:B------:R-:W-:Y:S01]  /*5a70*/  LEA.HI.X.SX32 R5, R5, R31.reuse, 0x1, P6 ;  /* 0x0000001f05057211 */ /* 0x080fe200030f0eff */
[----:B------:R-:W-:Y:S01]  /*5a80*/  IMAD R23, R52, 0x4a, RZ ;  /* 0x0000004a34177824 */ /* 0x000fe200078e02ff */
[----:B------:R-:W-:Y:S02]  /*5a90*/  LOP3.LUT P4, RZ, R8, 0x1, RZ, 0xc0, !PT ;  /* 0x0000000108ff7812 */ /* 0x000fe4000788c0ff */
[-C--:B--2---:R-:W-:Y:S01]  /*5aa0*/  IADD3 R6, P6, PT, R9, R30.reuse, RZ ;  /* 0x0000001e09067210 */ /* 0x084fe20007fde0ff */
[----:B------:R2:W5:Y:S01]  /*5ab0*/  @P1 LDG.E.U16 R55, desc[UR22][R4.64] ;  /* 0x0000001604371981 */ /* 0x000562000c1e1500 */
[----:B------:R-:W-:Y:S01]  /*5ac0*/  SHF.R.U64 R8, R143, 0x19, RZ ;  /* 0x000000198f087819 */ /* 0x000fe200000012ff */
[----:B------:R-:W-:Y:S01]  /*5ad0*/  IMAD R9, R52, 0x25, RZ ;  /* 0x0000002534097824 */ /* 0x000fe200078e02ff */
[----:B------:R-:W-:Y:S02]  /*5ae0*/  LEA.HI.X.SX32 R7, R51, R31, 0x1, P6 ;  /* 0x0000001f33077211 */ /* 0x000fe400030f0eff */
[----:B------:R-:W-:Y:S01]  /*5af0*/  LOP3.LUT P1, RZ, R8, 0x1, RZ, 0xc0, !PT ;  /* 0x0000000108ff7812 */ /* 0x000fe2000782c0ff */
[----:B-1----:R-:W-:Y:S01]  /*5b00*/  IMAD R25, R52, 0x4c, RZ ;  /* 0x0000004c34197824 */ /* 0x002fe200078e02ff */
[----:B------:R-:W-:-:S02]  /*5b10*/  IADD3 R8, P6, PT, R23, R30, RZ ;  /* 0x0000001e17087210 */ /* 0x000fc40007fde0ff */
[----:B------:R-:W-:Y:S02]  /*5b20*/  PRMT R22, RZ, 0x7610, R22 ;  /* 0x00007610ff167816 */ /* 0x000fe40000000016 */
[----:B------:R-:W-:Y:S02]  /*5b30*/  PRMT R23, RZ, 0x7610, R23 ;  /* 0x00007610ff177816 */ /* 0x000fe40000000017 */
[----:B------:R-:W-:Y:S02]  /*5b40*/  SHF.R.U64 R24, R143, 0x18, RZ ;  /* 0x000000188f187819 */ /* 0x000fe400000012ff */
[----:B------:R-:W-:Y:S01]  /*5b50*/  LEA.HI.X.SX32 R9, R9, R31, 0x1, P6 ;  /* 0x0000001f09097211 */ /* 0x000fe200030f0eff */
[----:B------:R1:W5:Y:S01]  /*5b60*/  @P3 LDG.E.U16 R22, desc[UR22][R6.64] ;  /* 0x0000001606163981 */ /* 0x000362000c1e1500 */
[----:B--2---:R-:W-:Y:S02]  /*5b70*/  SHF.R.U64 R5, R143, 0x17, RZ ;  /* 0x000000178f057819 */ /* 0x004fe400000012ff */
[----:B------:R-:W-:Y:S01]  /*5b80*/  IADD3 R4, P6, PT, R25, R30, RZ ;  /* 0x0000001e19047210 */ /* 0x000fe20007fde0ff */
[----:B------:R-:W-:Y:S01]  /*5b90*/  IMAD R25, R52, 0x4e, RZ ;  /* 0x0000004e34197824 */ /* 0x000fe200078e02ff */
[----:B------:R-:W-:Y:S01]  /*5ba0*/  LOP3.LUT P3, RZ, R24, 0x1, RZ, 0xc0, !PT ;  /* 0x0000000118ff7812 */ /* 0x000fe2000786c0ff */
[----:B------:R2:W5:Y:S01]  /*5bb0*/  @P4 LDG.E.U16 R23, desc[UR22][R8.64] ;  /* 0x0000001608174981 */ /* 0x000562000c1e1500 */
[----:B------:R-:W-:-:S02]  /*5bc0*/  LOP3.LUT P4, RZ, R5, 0x1, RZ, 0xc0, !PT ;  /* 0x0000000105ff7812 */ /* 0x000fc4000788c0ff */
[-C--:B------:R-:W-:Y:S01]  /*5bd0*/  LEA.HI.X.SX32 R5, R49, R31.reuse, 0x1, P6 ;  /* 0x0000001f31057211 */ /* 0x080fe200030f0eff */
[C---:B-1----:R-:W-:Y:S01]  /*5be0*/  IMAD R7, R52.reuse, 0x27, RZ ;  /* 0x0000002734077824 */ /* 0x042fe200078e02ff */
[----:B------:R-:W-:Y:S02]  /*5bf0*/  IADD3 R6, P6, PT, R25, R30, RZ ;  /* 0x0000001e19067210 */ /* 0x000fe40007fde0ff */
[----:B------:R-:W-:Y:S01]  /*5c00*/  PRMT R51, RZ, 0x7610, R51 ;  /* 0x00007610ff337816 */ /* 0x000fe20000000033 */
[----:B------:R1:W5:Y:S01]  /*5c10*/  @P1 LDG.E.U16 R50, desc[UR22][R4.64] ;  /* 0x0000001604321981 */ /* 0x000362000c1e1500 */
[C---:B--2---:R-:W-:Y:S01]  /*5c20*/  IMAD R9, R52.reuse, 0x50, RZ ;  /* 0x0000005034097824 */ /* 0x044fe200078e02ff */
[----:B------:R-:W-:Y:S02]  /*5c30*/  SHF.R.U64 R24, R143, 0x16, RZ ;  /* 0x000000168f187819 */ /* 0x000fe400000012ff */
[----:B------:R-:W-:Y:S01]  /*5c40*/  LEA.HI.X.SX32 R7, R7, R31, 0x1, P6 ;  /* 0x0000001f07077211 */ /* 0x000fe200030f0eff */
[----:B------:R-:W-:Y:S01]  /*5c50*/  IMAD R25, R52, 0x52, RZ ;  /* 0x0000005234197824 */ /* 0x000fe200078e02ff */
[----:B------:R-:W-:-:S02]  /*5c60*/  SHF.R.U64 R8, R143, 0x15, RZ ;  /* 0x000000158f087819 */ /* 0x000fc400000012ff */
[-C--:B------:R-:W-:Y:S01]  /*5c70*/  IADD3 R26, P6, PT, R9, R30.reuse, RZ ;  /* 0x0000001e091a7210 */ /* 0x080fe20007fde0ff */
[----:B------:R2:W5:Y:S01]  /*5c80*/  @P3 LDG.E.U16 R51, desc[UR22][R6.64] ;  /* 0x0000001606333981 */ /* 0x000562000c1e1500 */
[----:B------:R-:W-:Y:S02]  /*5c90*/  LOP3.LUT P1, RZ, R24, 0x1, RZ, 0xc0, !PT ;  /* 0x0000000118ff7812 */ /* 0x000fe4000782c0ff */
[----:B------:R-:W-:Y:S01]  /*5ca0*/  PRMT R49, RZ, 0x7610, R49 ;  /* 0x00007610ff317816 */ /* 0x000fe20000000031 */
[----:B-1----:R-:W-:Y:S01]  /*5cb0*/  IMAD R5, R52, 0x29, RZ ;  /* 0x0000002934057824 */ /* 0x002fe200078e02ff */
[----:B------:R-:W-:Y:S02]  /*5cc0*/  LOP3.LUT P3, RZ, R8, 0x1, RZ, 0xc0, !PT ;  /* 0x0000000108ff7812 */ /* 0x000fe4000786c0ff */
[----:B------:R-:W-:Y:S02]  /*5cd0*/  LEA.HI.X.SX32 R27, R27, R31, 0x1, P6 ;  /* 0x0000001f1b1b7211 */ /* 0x000fe400030f0eff */
[----:B------:R-:W-:Y:S01]  /*5ce0*/  IADD3 R8, P6, PT, R25, R30, RZ ;  /* 0x0000001e19087210 */ /* 0x000fe20007fde0ff */
[----:B------:R-:W-:Y:S01]  /*5cf0*/  IMAD R25, R52, 0x54, RZ ;  /* 0x0000005434197824 */ /* 0x000fe200078e02ff */
[----:B------:R-:W-:Y:S01]  /*5d00*/  SHF.R.U64 R4, R143, 0x14, RZ ;  /* 0x000000148f047819 */ /* 0x000fe200000012ff */
[----:B------:R1:W5:Y:S01]  /*5d10*/  @P4 LDG.E.U16 R49, desc[UR22][R26.64] ;  /* 0x000000161a314981 */ /* 0x000362000c1e1500 */
[----:B------:R-:W-:-:S02]  /*5d20*/  PRMT R24, RZ, 0x7610, R24 ;  /* 0x00007610ff187816 */ /* 0x000fc40000000018 */
[-C--:B------:R-:W-:Y:S02]  /*5d30*/  LEA.HI.X.SX32 R9, R5, R31.reuse, 0x1, P6 ;  /* 0x0000001f05097211 */ /* 0x080fe400030f0eff */
[----:B------:R-:W-:Y:S02]  /*5d40*/  LOP3.LUT P4, RZ, R4, 0x1, RZ, 0xc0, !PT ;  /* 0x0000000104ff7812 */ /* 0x000fe4000788c0ff */
[----:B------:R-:W-:Y:S01]  /*5d50*/  IADD3 R4, P6, PT, R25, R30, RZ ;  /* 0x0000001e19047210 */ /* 0x000fe20007fde0ff */
[C---:B------:R-:W-:Y:S01]  /*5d60*/  IMAD R25, R52.reuse, 0x56, RZ ;  /* 0x0000005634197824 */ /* 0x040fe200078e02ff */
[----:B--2---:R-:W-:Y:S01]  /*5d70*/  SHF.R.U64 R6, R143, 0x13, RZ ;  /* 0x000000138f067819 */ /* 0x004fe200000012ff */
[----:B------:R2:W5:Y:S01]  /*5d80*/  @P1 LDG.E.U16 R24, desc[UR22][R8.64] ;  /* 0x0000001608181981 */ /* 0x000562000c1e1500 */
[----:B------:R-:W-:Y:S01]  /*5d90*/  LEA.HI.X.SX32 R5, R47, R31, 0x1, P6 ;  /* 0x0000001f2f057211 */ /* 0x000fe200030f0eff */
[----:B------:R-:W-:Y:S01]  /*5da0*/  IMAD R7, R52, 0x2b, RZ ;  /* 0x0000002b34077824 */ /* 0x000fe200078e02ff */
[----:B------:R-:W-:-:S02]  /*5db0*/  LOP3.LUT P1, RZ, R6, 0x1, RZ, 0xc0, !PT ;  /* 0x0000000106ff7812 */ /* 0x000fc4000782c0ff */
[-C--:B------:R-:W-:Y:S01]  /*5dc0*/  IADD3 R6, P6, PT, R25, R30.reuse, RZ ;  /* 0x0000001e19067210 */ /* 0x080fe20007fde0ff */
[C---:B-1----:R-:W-:Y:S01]  /*5dd0*/  IMAD R27, R52.reuse, 0x58, RZ ;  /* 0x00000058341b7824 */ /* 0x042fe200078e02ff */
[----:B------:R-:W-:Y:S02]  /*5de0*/  PRMT R48, RZ, 0x7610, R48 ;  /* 0x00007610ff307816 */ /* 0x000fe40000000030 */
[----:B------:R-:W-:Y:S02]  /*5df0*/  PRMT R25, RZ, 0x7610, R25 ;  /* 0x00007610ff197816 */ /* 0x000fe40000000019 */
[----:B------:R-:W-:Y:S02]  /*5e00*/  LEA.HI.X.SX32 R7, R7, R31, 0x1, P6 ;  /* 0x0000001f07077211 */ /* 0x000fe400030f0eff */
[C---:B------:R-:W-:Y:S01]  /*5e10*/  SHF.R.U64 R26, R143.reuse, 0x12, RZ ;  /* 0x000000128f1a7819 */ /* 0x040fe200000012ff */
[----:B------:R1:W5:Y:S01]  /*5e20*/  @P3 LDG.E.U16 R48, desc[UR22][R4.64] ;  /* 0x0000001604303981 */ /* 0x000362000c1e1500 */
[----:B--2---:R-:W-:Y:S01]  /*5e30*/  SHF.R.U64 R9, R143, 0x11, RZ ;  /* 0x000000118f097819 */ /* 0x004fe200000012ff */
[----:B------:R-:W-:Y:S01]  /*5e40*/  IMAD R47, R52, 0x5a, RZ ;  /* 0x0000005a342f7824 */ /* 0x000fe200078e02ff */
[----:B------:R-:W-:Y:S01]  /*5e50*/  IADD3 R8, P6, PT, R27, R30, RZ ;  /* 0x0000001e1b087210 */ /* 0x000fe20007fde0ff */
[----:B------:R2:W5:Y:S01]  /*5e60*/  @P4 LDG.E.U16 R25, desc[UR22][R6.64] ;  /* 0x0000001606194981 */ /* 0x000562000c1e1500 */
[----:B------:R-:W-:-:S02]  /*5e70*/  LOP3.LUT P3, RZ, R26, 0x1, RZ, 0xc0, !PT ;  /* 0x000000011aff7812 */ /* 0x000fc4000786c0ff */
[----:B------:R-:W-:Y:S02]  /*5e80*/  LOP3.LUT P4, RZ, R9, 0x1, RZ, 0xc0, !PT ;  /* 0x0000000109ff7812 */ /* 0x000fe4000788c0ff */
[----:B------:R-:W-:Y:S01]  /*5e90*/  PRMT R26, RZ, 0x7610, R26 ;  /* 0x00007610ff1a7816 */ /* 0x000fe2000000001a */
[C---:B-1----:R-:W-:Y:S01]  /*5ea0*/  IMAD R5, R52.reuse, 0x2d, RZ ;  /* 0x0000002d34057824 */ /* 0x042fe200078e02ff */
[----:B------:R-:W-:Y:S01]  /*5eb0*/  LEA.HI.X.SX32 R9, R43, R31, 0x1, P6 ;  /* 0x0000001f2b097211 */ /* 0x000fe200030f0eff */
[----:B------:R-:W-:Y:S01]  /*5ec0*/  IMAD R43, R52, 0x5c, RZ ;  /* 0x0000005c342b7824 */ /* 0x000fe200078e02ff */
[----:B------:R-:W-:Y:S02]  /*5ed0*/  IADD3 R4, P6, PT, R47, R30, RZ ;  /* 0x0000001e2f047210 */ /* 0x000fe40007fde0ff */
[----:B------:R-:W-:Y:S01]  /*5ee0*/  PRMT R47, RZ, 0x7610, R47 ;  /* 0x00007610ff2f7816 */ /* 0x000fe2000000002f */
[----:B------:R1:W5:Y:S01]  /*5ef0*/  @P1 LDG.E.U16 R26, desc[UR22][R8.64] ;  /* 0x00000016081a1981 */ /* 0x000362000c1e1500 */
[----:B------:R-:W-:-:S02]  /*5f00*/  SHF.R.U64 R27, R143, 0x10, RZ ;  /* 0x000000108f1b7819 */ /* 0x000fc400000012ff */
[-C--:B--2---:R-:W-:Y:S01]  /*5f10*/  IADD3 R6, P1, PT, R43, R30.reuse, RZ ;  /* 0x0000001e2b067210 */ /* 0x084fe20007f3e0ff */
[C---:B------:R-:W-:Y:S01]  /*5f20*/  IMAD R43, R52.reuse, 0x5e, RZ ;  /* 0x0000005e342b7824 */ /* 0x040fe200078e02ff */
[-C--:B------:R-:W-:Y:S02]  /*5f30*/  LEA.HI.X.SX32 R5, R5, R31.reuse, 0x1, P6 ;  /* 0x0000001f05057211 */ /* 0x080fe400030f0eff */
[----:B------:R-:W-:Y:S01]  /*5f40*/  LOP3.LUT P6, RZ, R27, 0x1, RZ, 0xc0, !PT ;  /* 0x000000011bff7812 */ /* 0x000fe200078cc0ff */
[C---:B------:R-:W-:Y:S01]  /*5f50*/  IMAD R75, R52.reuse, 0x62, RZ ;  /* 0x00000062344b7824 */ /* 0x040fe200078e02ff */
[----:B------:R-:W-:Y:S01]  /*5f60*/  SHF.R.U64 R27, R143, 0xf, RZ ;  /* 0x0000000f8f1b7819 */ /* 0x000fe200000012ff */
[----:B------:R2:W5:Y:S01]  /*5f70*/  @P3 LDG.E.U16 R47, desc[UR22][R4.64] ;  /* 0x00000016042f3981 */ /* 0x000562000c1e1500 */
[----:B-1----:R-:W-:Y:S01]  /*5f80*/  IMAD R9, R52, 0x2f, RZ ;  /* 0x0000002f34097824 */ /* 0x002fe200078e02ff */
[----:B------:R-:W-:Y:S02]  /*5f90*/  IADD3 R42, P3, PT, R43, R30, RZ ;  /* 0x0000001e2b2a7210 */ /* 0x000fe40007f7e0ff */
[----:B------:R-:W-:-:S02]  /*5fa0*/  LEA.HI.X.SX32 R7, R41, R31, 0x1, P1 ;  /* 0x0000001f29077211 */ /* 0x000fc400008f0eff */
[----:B------:R-:W-:Y:S01]  /*5fb0*/  PRMT R46, RZ, 0x7610, R46 ;  /* 0x00007610ff2e7816 */ /* 0x000fe2000000002e */
[C---:B------:R-:W-:Y:S01]  /*5fc0*/  IMAD R79, R52.reuse, 0x60, RZ ;  /* 0x00000060344f7824 */ /* 0x040fe200078e02ff */
[----:B------:R-:W-:Y:S01]  /*5fd0*/  LOP3.LUT P1, RZ, R27, 0x1, RZ, 0xc0, !PT ;  /* 0x000000011bff7812 */ /* 0x000fe2000782c0ff */
[C---:B------:R-:W-:Y:S01]  /*5fe0*/  IMAD R27, R52.reuse, 0x31, RZ ;  /* 0x00000031341b7824 */ /* 0x040fe200078e02ff */
[-C--:B------:R-:W-:Y:S01]  /*5ff0*/  LEA.HI.X.SX32 R43, R9, R31.reuse, 0x1, P3 ;  /* 0x0000001f092b7211 */ /* 0x080fe200018f0eff */
[C---:B------:R-:W-:Y:S01]  /*6000*/  IMAD R67, R52.reuse, 0x66, RZ ;  /* 0x0000006634437824 */ /* 0x040fe200078e02ff */
[-C--:B------:R-:W-:Y:S01]  /*6010*/  IADD3 R74, P3, PT, R75, R30.reuse, RZ ;  /* 0x0000001e4b4a7210 */ /* 0x080fe20007f7e0ff */
[----:B------:R1:W5:Y:S01]  /*6020*/  @P4 LDG.E.U16 R46, desc[UR22][R6.64] ;  /* 0x00000016062e4981 */ /* 0x000362000c1e1500 */
[C---:B------:R-:W-:Y:S01]  /*6030*/  IMAD R77, R52.reuse, 0x64, RZ ;  /* 0x00000064344d7824 */ /* 0x040fe200078e02ff */
[-C--:B------:R-:W-:Y:S01]  /*6040*/  IADD3 R78, P4, PT, R79, R30.reuse, RZ ;  /* 0x0000001e4f4e7210 */ /* 0x080fe20007f9e0ff */
[C---:B------:R-:W-:Y:S01]  /*6050*/  IMAD R41, R52.reuse, 0x33, RZ ;  /* 0x0000003334297824 */ /* 0x040fe200078e02ff */
[-C--:B------:R-:W-:Y:S01]  /*6060*/  LEA.HI.X.SX32 R75, R27, R31.reuse, 0x1, P3 ;  /* 0x0000001f1b4b7211 */ /* 0x080fe200018f0eff */
[C---:B------:R-:W-:Y:S01]  /*6070*/  IMAD R69, R52.reuse, 0x6a, RZ ;  /* 0x0000006a34457824 */ /* 0x040fe200078e02ff */
[-C--:B------:R-:W-:Y:S01]  /*6080*/  IADD3 R32, P3, PT, R67, R30.reuse, RZ ;  /* 0x0000001e43207210 */ /* 0x080fe20007f7e0ff */
[C---:B------:R-:W-:Y:S01]  /*6090*/  IMAD R73, R52.reuse, 0x68, RZ ;  /* 0x0000006834497824 */ /* 0x040fe200078e02ff */
[----:B------:R-:W-:Y:S01]  /*60a0*/  LEA.HI.X.SX32 R79, R33, R31, 0x1, P4 ;  /* 0x0000001f214f7211 */ /* 0x000fe200020f0eff */
[----:B--2---:R-:W-:Y:S01]  /*60b0*/  IMAD R5, R52, 0x35, RZ ;  /* 0x0000003534057824 */ /* 0x004fe200078e02ff */
[----:B------:R-:W-:-:S02]  /*60c0*/  IADD3 R76, P4, PT, R77, R30, RZ ;  /* 0x0000001e4d4c7210 */ /* 0x000fc40007f9e0ff */
[-C--:B------:R-:W-:Y:S02]  /*60d0*/  LEA.HI.X.SX32 R33, R41, R31.reuse, 0x1, P3 ;  /* 0x0000001f29217211 */ /* 0x080fe400018f0eff */
[-C--:B------:R-:W-:Y:S01]  /*60e0*/  IADD3 R40, P3, PT, R69, R30.reuse, RZ ;  /* 0x0000001e45287210 */ /* 0x080fe20007f7e0ff */
[C---:B------:R-:W-:Y:S01]  /*60f0*/  IMAD R71, R52.reuse, 0x6c, RZ ;  /* 0x0000006c34477824 */ /* 0x040fe200078e02ff */
[-C--:B------:R-:W-:Y:S01]  /*6100*/  LEA.HI.X.SX32 R77, R29, R31.reuse, 0x1, P4 ;  /* 0x0000001f1d4d7211 */ /* 0x080fe200020f0eff */
[C---:B-1----:R-:W-:Y:S01]  /*6110*/  IMAD R7, R52.reuse, 0x37, RZ ;  /* 0x0000003734077824 */ /* 0x042fe200078e02ff */
[-C--:B------:R-:W-:Y:S02]  /*6120*/  IADD3 R72, P4, PT, R73, R30.reuse, RZ ;  /* 0x0000001e49487210 */ /* 0x080fe40007f9e0ff */
[-C--:B------:R-:W-:Y:S02]  /*6130*/  LEA.HI.X.SX32 R41, R5, R31.reuse, 0x1, P3 ;  /* 0x0000001f05297211 */ /* 0x080fe400018f0eff */
[----:B------:R-:W-:Y:S01]  /*6140*/  IADD3 R34, P3, PT, R151, R30, RZ ;  /* 0x0000001e97227210 */ /* 0x000fe20007f7e0ff */
[----:B------:R-:W-:Y:S01]  /*6150*/  IMAD R65, R52, 0x39, RZ ;  /* 0x0000003934417824 */ /* 0x000fe200078e02ff */
[----:B------:R-:W-:-:S02]  /*6160*/  LEA.HI.X.SX32 R73, R35, R31, 0x1, P4 ;  /* 0x0000001f23497211 */ /* 0x000fc400020f0eff */
[-C--:B------:R-:W-:Y:S02]  /*6170*/  IADD3 R70, P4, PT, R71, R30.reuse, RZ ;  /* 0x0000001e47467210 */ /* 0x080fe40007f9e0ff */
[-C--:B------:R-:W-:Y:S02]  /*6180*/  LEA.HI.X.SX32 R35, R7, R31.reuse, 0x1, P3 ;  /* 0x0000001f07237211 */ /* 0x080fe400018f0eff */
[-C--:B------:R-:W-:Y:S02]  /*6190*/  IADD3 R68, P3, PT, R155, R30.reuse, RZ ;  /* 0x0000001e9b447210 */ /* 0x080fe40007f7e0ff */
[-C--:B------:R-:W-:Y:S01]  /*61a0*/  LEA.HI.X.SX32 R71, R45, R31.reuse, 0x1, P4 ;  /* 0x0000001f2d477211 */ /* 0x080fe200020f0eff */
[----:B------:R-:W-:Y:S01]  /*61b0*/  IMAD R29, R52, 0x7a, RZ ;  /* 0x0000007a341d7824 */ /* 0x000fe200078e02ff */
[----:B------:R-:W-:Y:S02]  /*61c0*/  IADD3 R58, P4, PT, R153, R30, RZ ;  /* 0x0000001e993a7210 */ /* 0x000fe40007f9e0ff */
[----:B------:R-:W-:-:S02]  /*61d0*/  LEA.HI.X.SX32 R69, R65, R31, 0x1, P3 ;  /* 0x0000001f41457211 */ /* 0x000fc400018f0eff */
[-C--:B------:R-:W-:Y:S01]  /*61e0*/  IADD3 R64, P3, PT, R159, R30.reuse, RZ ;  /* 0x0000001e9f407210 */ /* 0x080fe20007f7e0ff */
[C---:B------:R-:W-:Y:S01]  /*61f0*/  IMAD R9, R52.reuse, 0x3d, RZ ;  /* 0x0000003d34097824 */ /* 0x040fe200078e02ff */
[-C--:B------:R-:W-:Y:S01]  /*6200*/  LEA.HI.X.SX32 R59, R59, R31.reuse, 0x1, P4 ;  /* 0x0000001f3b3b7211 */ /* 0x080fe200020f0eff */
[C---:B------:R-:W-:Y:S01]  /*6210*/  IMAD R7, R52.reuse, 0x7e, RZ ;  /* 0x0000007e34077824 */ /* 0x040fe200078e02ff */
[-C--:B------:R-:W-:Y:S02]  /*6220*/  IADD3 R66, P4, PT, R157, R30.reuse, RZ ;  /* 0x0000001e9d427210 */ /* 0x080fe40007f9e0ff */
[-C--:B------:R-:W-:Y:S02]  /*6230*/  LEA.HI.X.SX32 R65, R149, R31.reuse, 0x1, P3 ;  /* 0x0000001f95417211 */ /* 0x080fe400018f0eff */
[----:B------:R-:W-:Y:S01]  /*6240*/  IADD3 R4, P3, PT, R29, R30, RZ ;  /* 0x0000001e1d047210 */ /* 0x000fe20007f7e0ff */
[----:B------:R-:W-:Y:S01]  /*6250*/  IMAD R27, R52, 0x3f, RZ ;  /* 0x0000003f341b7824 */ /* 0x000fe200078e02ff */
[----:B------:R-:W-:-:S02]  /*6260*/  LEA.HI.X.SX32 R67, R61, R31, 0x1, P4 ;  /* 0x0000001f3d437211 */ /* 0x000fc400020f0eff */
[-C--:B------:R-:W-:Y:S02]  /*6270*/  IADD3 R60, P4, PT, R161, R30.reuse, RZ ;  /* 0x0000001ea13c7210 */ /* 0x080fe40007f9e0ff */
[-C--:B------:R-:W-:Y:S02]  /*6280*/  LEA.HI.X.SX32 R5, R9, R31.reuse, 0x1, P3 ;  /* 0x0000001f09057211 */ /* 0x080fe400018f0eff */
[----:B------:R-:W-:Y:S02]  /*6290*/  IADD3 R8, P3, PT, R7, R30, RZ ;  /* 0x0000001e07087210 */ /* 0x000fe40007f7e0ff */
[----:B------:R-:W-:Y:S02]  /*62a0*/  SHF.R.U64 R28, R143, 0xd, RZ ;  /* 0x0000000d8f1c7819 */ /* 0x000fe400000012ff */
[----:B------:R-:W-:Y:S02]  /*62b0*/  LEA.HI.X.SX32 R61, R147, R31, 0x1, P4 ;  /* 0x0000001f933d7211 */ /* 0x000fe400020f0eff */
[----:B------:R-:W-:-:S02]  /*62c0*/  PRMT R204, RZ, 0x7610, R204 ;  /* 0x00007610ffcc7816 */ /* 0x000fc400000000cc */
[----:B------:R-:W-:Y:S02]  /*62d0*/  IADD3 R6, P4, PT, R163, R30, RZ ;  /* 0x0000001ea3067210 */ /* 0x000fe40007f9e0ff */
[-C--:B------:R-:W-:Y:S02]  /*62e0*/  LEA.HI.X.SX32 R9, R27, R31.reuse, 0x1, P3 ;  /* 0x0000001f1b097211 */ /* 0x080fe400018f0eff */
[C---:B------:R-:W-:Y:S01]  /*62f0*/  SHF.R.U64 R44, R143.reuse, 0xe, RZ ;  /* 0x0000000e8f2c7819 */ /* 0x040fe200000012ff */
[----:B------:R1:W5:Y:S01]  /*6300*/  @!P0 LDG.E.U16 R204, desc[UR22][R30.64] ;  /* 0x000000161ecc8981 */ /* 0x000362000c1e1500 */
[----:B------:R-:W-:Y:S02]  /*6310*/  LOP3.LUT P3, RZ, R28, 0x1, RZ, 0xc0, !PT ;  /* 0x000000011cff7812 */ /* 0x000fe4000786c0ff */
[----:B------:R-:W-:Y:S02]  /*6320*/  SHF.R.U64 R28, R143, 0xc, RZ ;  /* 0x0000000c8f1c7819 */ /* 0x000fe400000012ff */
[----:B------:R-:W-:-:S02]  /*6330*/  LEA.HI.X.SX32 R7, R145, R31, 0x1, P4 ;  /* 0x0000001f91077211 */ /* 0x000fc400020f0eff */
[----:B------:R-:W-:Y:S02]  /*6340*/  PRMT R27, RZ, 0x7610, R27 ;  /* 0x00007610ff1b7816 */ /* 0x000fe4000000001b */
[----:B------:R-:W-:Y:S02]  /*6350*/  LOP3.LUT P4, RZ, R44, 0x1, RZ, 0xc0, !PT ;  /* 0x000000012cff7812 */ /* 0x000fe4000788c0ff */
[----:B------:R-:W-:Y:S02]  /*6360*/  LOP3.LUT P0, RZ, R28, 0x1, RZ, 0xc0, !PT ;  /* 0x000000011cff7812 */ /* 0x000fe4000780c0ff */
[C---:B------:R-:W-:Y:S01]  /*6370*/  SHF.R.U64 R28, R143.reuse, 0xb, RZ ;  /* 0x0000000b8f1c7819 */ /* 0x040fe200000012ff */
[----:B------:R2:W5:Y:S01]  /*6380*/  @P6 LDG.E.U16 R27, desc[UR22][R42.64] ;  /* 0x000000162a1b6981 */ /* 0x000562000c1e1500 */
[----:B------:R-:W-:Y:S02]  /*6390*/  PRMT R45, RZ, 0x7610, R45 ;  /* 0x00007610ff2d7816 */ /* 0x000fe4000000002d */
[----:B------:R-:W-:-:S02]  /*63a0*/  SHF.R.U64 R29, R143, 0xa, RZ ;  /* 0x0000000a8f1d7819 */ /* 0x000fc400000012ff */
[----:B------:R-:W-:Y:S02]  /*63b0*/  LOP3.LUT P6, RZ, R28, 0x1, RZ, 0xc0, !PT ;  /* 0x000000011cff7812 */ /* 0x000fe400078cc0ff */
[----:B------:R-:W-:Y:S01]  /*63c0*/  PRMT R28, RZ, 0x7610, R28 ;  /* 0x00007610ff1c7816 */ /* 0x000fe2000000001c */
[----:B------:R-:W5:Y:S01]  /*63d0*/  @P1 LDG.E.U16 R45, desc[UR22][R78.64] ;  /* 0x000000164e2d1981 */ /* 0x000f62000c1e1500 */
[----:B------:R-:W-:Y:S02]  /*63e0*/  LOP3.LUT P1, RZ, R29, 0x1, RZ, 0xc0, !PT ;  /* 0x000000011dff7812 */ /* 0x000fe4000782c0ff */
[C---:B------:R-:W-:Y:S02]  /*63f0*/  SHF.R.U64 R29, R143.reuse, 0x9, RZ ;  /* 0x000000098f1d7819 */ /* 0x040fe400000012ff */
[----:B------:R-:W-:Y:S01]  /*6400*/  PRMT R44, RZ, 0x7610, R44 ;  /* 0x00007610ff2c7816 */ /* 0x000fe2000000002c */
[----:B------:R-:W5:Y:S01]  /*6410*/  @P4 LDG.E.U16 R28, desc[UR22][R74.64] ;  /* 0x000000164a1c4981 */ /* 0x000f62000c1e1500 */
[----:B-1----:R-:W-:-:S02]  /*6420*/  SHF.R.U64 R30, R143, 0x8, RZ ;  /* 0x000000088f1e7819 */ /* 0x002fc400000012ff */
[----:B------:R-:W-:Y:S02]  /*6430*/  LOP3.LUT P4, RZ, R29, 0x1, RZ, 0xc0, !PT ;  /* 0x000000011dff7812 */ /* 0x000fe4000788c0ff */
[----:B------:R-:W-:Y:S01]  /*6440*/  PRMT R29, RZ, 0x7610, R29 ;  /* 0x00007610ff1d7816 */ /* 0x000fe2000000001d */
[----:B------:R-:W5:Y:S01]  /*6450*/  @P3 LDG.E.U16 R44, desc[UR22][R76.64] ;  /* 0x000000164c2c3981 */ /* 0x000f62000c1e1500 */
[----:B------:R-:W-:Y:S02]  /*6460*/  LOP3.LUT P3, RZ, R30, 0x1, RZ, 0xc0, !PT ;  /* 0x000000011eff7812 */ /* 0x000fe4000786c0ff */
[C---:B------:R-:W-:Y:S02]  /*6470*/  SHF.R.U64 R30, R143.reuse, 0x7, RZ ;  /* 0x000000078f1e7819 */ /* 0x040fe400000012ff */
[----:B--2---:R-:W-:Y:S01]  /*6480*/  PRMT R43, RZ, 0x7610, R43 ;  /* 0x00007610ff2b7816 */ /* 0x004fe2000000002b */
[----:B------:R1:W5:Y:S01]  /*6490*/  @P0 LDG.E.U16 R29, desc[UR22][R32.64] ;  /* 0x00000016201d0981 */ /* 0x000362000c1e1500 */
[----:B------:R-:W-:-:S02]  /*64a0*/  SHF.R.U64 R31, R143, 0x6, RZ ;  /* 0x000000068f1f7819 */ /* 0x000fc400000012ff */
[----:B------:R-:W-:Y:S02]  /*64b0*/  LOP3.LUT P0, RZ, R30, 0x1, RZ, 0xc0, !PT ;  /* 0x000000011eff7812 */ /* 0x000fe4000780c0ff */
[----:B------:R-:W-:Y:S01]  /*64c0*/  PRMT R30, RZ, 0x7610, R30 ;  /* 0x00007610ff1e7816 */ /* 0x000fe2000000001e */
[----:B------:R2:W5:Y:S01]  /*64d0*/  @P6 LDG.E.U16 R43, desc[UR22][R72.64] ;  /* 0x00000016482b6981 */ /* 0x000562000c1e1500 */
[----:B------:R-:W-:Y:S02]  /*64e0*/  LOP3.LUT P6, RZ, R31, 0x1, RZ, 0xc0, !PT ;  /* 0x000000011fff7812 */ /* 0x000fe400078cc0ff */
[----:B------:R-:W-:Y:S02]  /*64f0*/  SHF.R.U64 R31, R143, 0x5, RZ ;  /* 0x000000058f1f7819 */ /* 0x000fe400000012ff */
[----:B------:R-:W-:Y:S01]  /*6500*/  PRMT R42, RZ, 0x7610, R42 ;  /* 0x00007610ff2a7816 */ /* 0x000fe2000000002a */
[----:B------:R-:W5:Y:S01]  /*6510*/  @P1 LDG.E.U16 R30, desc[UR22][R40.64] ;  /* 0x00000016281e1981 */ /* 0x000f62000c1e1500 */
[----:B-1----:R-:W-:-:S02]  /*6520*/  PRMT R32, RZ, 0x7610, R32 ;  /* 0x00007610ff207816 */ /* 0x002fc40000000020 */
[----:B------:R-:W-:Y:S02]  /*6530*/  LOP3.LUT P1, RZ, R31, 0x1, RZ, 0xc0, !PT ;  /* 0x000000011fff7812 */ /* 0x000fe4000782c0ff */
[C---:B------:R-:W-:Y:S01]  /*6540*/  SHF.R.U64 R74, R143.reuse, 0x4, RZ ;  /* 0x000000048f4a7819 */ /* 0x040fe200000012ff */
[----:B------:R1:W5:Y:S01]  /*6550*/  @P4 LDG.E.U16 R42, desc[UR22][R70.64] ;  /* 0x00000016462a4981 */ /* 0x000362000c1e1500 */
[----:B------:R-:W-:Y:S02]  /*6560*/  PRMT R31, RZ, 0x7610, R31 ;  /* 0x00007610ff1f7816 */ /* 0x000fe4000000001f */
[C---:B------:R-:W-:Y:S01]  /*6570*/  SHF.R.U64 R33, R143.reuse, 0x2, RZ ;  /* 0x000000028f217819 */ /* 0x040fe200000012ff */
[----:B------:R3:W5:Y:S01]  /*6580*/  @P0 LDG.E.U16 R32, desc[UR22][R58.64] ;  /* 0x000000163a200981 */ /* 0x000762000c1e1500 */
[----:B------:R-:W-:Y:S02]  /*6590*/  LOP3.LUT P4, RZ, R74, 0x1, RZ, 0xc0, !PT ;  /* 0x000000014aff7812 */ /* 0x000fe4000788c0ff */
[----:B--2---:R-:W-:Y:S01]  /*65a0*/  SHF.R.U64 R72, R143, 0x3, RZ ;  /* 0x000000038f487819 */ /* 0x004fe200000012ff */
[----:B------:R2:W5:Y:S01]  /*65b0*/  @P3 LDG.E.U16 R31, desc[UR22][R34.64] ;  /* 0x00000016221f3981 */ /* 0x000562000c1e1500 */
[----:B------:R-:W-:-:S02]  /*65c0*/  LOP3.LUT R218, R39, 0x3f, RZ, 0xc0, !PT ;  /* 0x0000003f27da7812 */ /* 0x000fc400078ec0ff */
[----:B------:R-:W-:Y:S02]  /*65d0*/  LOP3.LUT P0, RZ, R33, 0x1, RZ, 0xc0, !PT ;  /* 0x0000000121ff7812 */ /* 0x000fe4000780c0ff */
[----:B------:R-:W-:Y:S01]  /*65e0*/  PRMT R33, RZ, 0x7610, R33 ;  /* 0x00007610ff217816 */ /* 0x000fe20000000021 */
[----:B-1----:R-:W-:Y:S01]  /*65f0*/  IMAD R70, R218, R53, RZ ;  /* 0x00000035da467224 */ /* 0x002fe200078e02ff */
[----:B------:R-:W-:Y:S02]  /*6600*/  LOP3.LUT P3, RZ, R72, 0x1, RZ, 0xc0, !PT ;  /* 0x0000000148ff7812 */ /* 0x000fe4000786c0ff */
[----:B------:R-:W-:Y:S01]  /*6610*/  PRMT R40, RZ, 0x7610, R40 ;  /* 0x00007610ff287816 */ /* 0x000fe20000000028 */
[----:B0-----:R-:W-:Y:S01]  /*6620*/  IMAD R115, R115, UR4, RZ ;  /* 0x0000000473737c24 */ /* 0x001fe2000f8e02ff */
[----:B------:R-:W5:Y:S01]  /*6630*/  @P1 LDG.E.U16 R33, desc[UR22][R66.64] ;  /* 0x0000001642211981 */ /* 0x000f62000c1e1500 */
[C---:B---3--:R-:W-:Y:S02]  /*6640*/  LEA R59, P1, R70.reuse, UR14, 0x1 ;  /* 0x0000000e463b7c11 */ /* 0x048fe4000f8208ff */
[----:B--2---:R-:W-:Y:S01]  /*6650*/  PRMT R34, RZ, 0x7610, R34 ;  /* 0x00007610ff227816 */ /* 0x004fe20000000022 */
[----:B------:R-:W5:Y:S01]  /*6660*/  @P4 LDG.E.U16 R40, desc[UR22][R64.64] ;  /* 0x0000001640284981 */ /* 0x000f62000c1e1500 */
[----:B------:R-:W-:Y:S01]  /*6670*/  IMAD R187, R133, UR4, RZ ;  /* 0x0000000485bb7c24 */ /* 0x000fe2000f8e02ff */
[----:B------:R-:W-:Y:S01]  /*6680*/  LEA.HI.X.SX32 R58, R70, UR15, 0x1, P1 ;  /* 0x0000000f463a7c11 */ /* 0x000fe200088f0eff */
[----:B------:R-:W-:Y:S01]  /*6690*/  IMAD R181, R117, UR4, RZ ;  /* 0x0000000475b57c24 */ /* 0x000fe2000f8e02ff */
[-C--:B------:R-:W-:Y:S01]  /*66a0*/  LEA R184, P4, R115, R59.reuse, 0x1 ;  /* 0x0000003b73b87211 */ /* 0x080fe200078808ff */
[----:B------:R-:W-:Y:S01]  /*66b0*/  IMAD R139, R139, UR4, RZ ;  /* 0x000000048b8b7c24 */ /* 0x000fe2000f8e02ff */
[----:B------:R-:W5:Y:S01]  /*66c0*/  @P3 LDG.E.U16 R34, desc[UR22][R60.64] ;  /* 0x000000163c223981 */ /* 0x000f62000c1e1500 */
[----:B------:R-:W-:Y:S01]  /*66d0*/  IMAD R116, R116, UR4, RZ ;  /* 0x0000000474747c24 */ /* 0x000fe2000f8e02ff */
[-C--:B------:R-:W-:Y:S01]  /*66e0*/  LEA R186, P1, R187, R59.reuse, 0x1 ;  /* 0x0000003bbbba7211 */ /* 0x080fe200078208ff */
[----:B------:R-:W-:Y:S01]  /*66f0*/  IMAD R118, R118, UR4, RZ ;  /* 0x0000000476767c24 */ /* 0x000fe2000f8e02ff */
[----:B------:R-:W-:Y:S01]  /*6700*/  LEA R180, P3, R181, R59, 0x1 ;  /* 0x0000003bb5b47211 */ /* 0x000fe200078608ff */
[----:B------:R-:W-:Y:S01]  /*6710*/  IMAD R130, R130, UR4, RZ ;  /* 0x0000000482827c24 */ /* 0x000fe2000f8e02ff */
[----:B------:R-:W-:-:S02]  /*6720*/  LEA.HI.X.SX32 R185, R115, R58, 0x1, P4 ;  /* 0x0000003a73b97211 */ /* 0x000fc400020f0eff */
[-C--:B------:R-:W-:Y:S01]  /*6730*/  LEA R178, P4, R139, R59.reuse, 0x1 ;  /* 0x0000003b8bb27211 */ /* 0x080fe200078808ff */
[----:B------:R-:W-:Y:S01]  /*6740*/  IMAD R125, R125, UR4, RZ ;  /* 0x000000047d7d7c24 */ /* 0x000fe2000f8e02ff */
[-C--:B------:R-:W-:Y:S01]  /*6750*/  LEA.HI.X.SX32 R187, R187, R58.reuse, 0x1, P1 ;  /* 0x0000003abbbb7211 */ /* 0x080fe200008f0eff */
[----:B------:R-:W-:Y:S01]  /*6760*/  IMAD R119, R119, UR4, RZ ;  /* 0x0000000477777c24 */ /* 0x000fe2000f8e02ff */
[-C--:B------:R-:W-:Y:S01]  /*6770*/  LEA.HI.X.SX32 R181, R181, R58.reuse, 0x1, P3 ;  /* 0x0000003ab5b57211 */ /* 0x080fe200018f0eff */
[----:B------:R-:W-:Y:S01]  /*6780*/  IMAD R120, R120, UR4, RZ ;  /* 0x0000000478787c24 */ /* 0x000fe2000f8e02ff */
[-C--:B------:R-:W-:Y:S02]  /*6790*/  LEA R182, P1, R116, R59.reuse, 0x1 ;  /* 0x0000003b74b67211 */ /* 0x080fe400078208ff */
[----:B------:R-:W-:Y:S02]  /*67a0*/  LEA R174, P3, R118, R59, 0x1 ;  /* 0x0000003b76ae7211 */ /* 0x000fe400078608ff */
        /* <DEDUP_REMOVED lines=37> */
[-C--:B------:R-:W-:Y:S02]  /*6a00*/  LEA R148, P4, R149, R59.reuse, 0x1 ;  /* 0x0000003b95947211 */ /* 0x080fe400078808ff */
[----:B------:R-:W-:Y:S01]  /*6a10*/  PRMT R41, RZ, 0x7610, R41 ;  /* 0x00007610ff297816 */ /* 0x000fe20000000029 */
[----:B------:R-:W-:Y:S01]  /*6a20*/  IMAD R147, R142, UR4, RZ ;  /* 0x000000048e937c24 */ /* 0x000fe2000f8e02ff */
[-C--:B------:R-:W-:Y:S01]  /*6a30*/  LEA.HI.X.SX32 R158, R132, R58.reuse, 0x1, P1 ;  /* 0x0000003a849e7211 */ /* 0x080fe200008f0eff */
[----:B------:R-:W-:Y:S01]  /*6a40*/  IMAD R135, R135, UR4, RZ ;  /* 0x0000000487877c24 */ /* 0x000fe2000f8e02ff */
[----:B------:R-:W-:Y:S01]  /*6a50*/  LEA.HI.X.SX32 R151, R128, R58, 0x1, P3 ;  /* 0x0000003a80977211 */ /* 0x000fe200018f0eff */
[----:B------:R-:W-:Y:S01]  /*6a60*/  IMAD R77, R138, UR4, RZ ;  /* 0x000000048a4d7c24 */ /* 0x000fe2000f8e02ff */
[----:B------:R-:W-:Y:S01]  /*6a70*/  SHF.R.U64 R143, R143, 0x1, RZ ;  /* 0x000000018f8f7819 */ /* 0x000fe200000012ff */
[----:B------:R0:W5:Y:S01]  /*6a80*/  @P6 LDG.E.U16 R41, desc[UR22][R68.64] ;  /* 0x0000001644296981 */ /* 0x000162000c1e1500 */
[----:B------:R-:W-:-:S02]  /*6a90*/  LEA R152, P1, R126, R59, 0x1 ;  /* 0x0000003b7e987211 */ /* 0x000fc400078208ff */
[-C--:B------:R-:W-:Y:S02]  /*6aa0*/  LEA R144, P3, R141, R59.reuse, 0x1 ;  /* 0x0000003b8d907211 */ /* 0x080fe400078608ff */
[-C--:B------:R-:W-:Y:S02]  /*6ab0*/  LEA.HI.X.SX32 R149, R149, R58.reuse, 0x1, P4 ;  /* 0x0000003a95957211 */ /* 0x080fe400020f0eff */
[-C--:B------:R-:W-:Y:S01]  /*6ac0*/  LEA R142, P4, R131, R59.reuse, 0x1 ;  /* 0x0000003b838e7211 */ /* 0x080fe200078808ff */
[----:B------:R-:W-:Y:S01]  /*6ad0*/  IMAD R134, R134, UR4, RZ ;  /* 0x0000000486867c24 */ /* 0x000fe2000f8e02ff */
[----:B------:R-:W-:Y:S01]  /*6ae0*/  LOP3.LUT P6, RZ, R143, 0x1, RZ, 0xc0, !PT ;  /* 0x000000018fff7812 */ /* 0x000fe200078cc0ff */
[----:B------:R-:W-:Y:S01]  /*6af0*/  IMAD R78, R136, UR4, RZ ;  /* 0x00000004884e7c24 */ /* 0x000fe2000f8e02ff */
[-C--:B------:R-:W-:Y:S01]  /*6b00*/  LEA.HI.X.SX32 R153, R126, R58.reuse, 0x1, P1 ;  /* 0x0000003a7e997211 */ /* 0x080fe200008f0eff */
[----:B------:R-:W-:Y:S01]  /*6b10*/  IMAD R133, R137, UR4, RZ ;  /* 0x0000000489857c24 */ /* 0x000fe2000f8e02ff */
[----:B------:R-:W-:Y:S01]  /*6b20*/  LEA.HI.X.SX32 R145, R141, R58, 0x1, P3 ;  /* 0x0000003a8d917211 */ /* 0x000fe200018f0eff */
[----:B------:R-:W-:Y:S01]  /*6b30*/  IMAD R114, R114, UR4, RZ ;  /* 0x0000000472727c24 */ /* 0x000fe2000f8e02ff */
[----:B------:R-:W-:-:S02]  /*6b40*/  LEA R146, P1, R147, R59, 0x1 ;  /* 0x0000003b93927211 */ /* 0x000fc400078208ff */
[-C--:B------:R-:W-:Y:S02]  /*6b50*/  LEA R138, P3, R135, R59.reuse, 0x1 ;  /* 0x0000003b878a7211 */ /* 0x080fe400078608ff */
[-C--:B------:R-:W-:Y:S02]  /*6b60*/  LEA.HI.X.SX32 R143, R131, R58.reuse, 0x1, P4 ;  /* 0x0000003a838f7211 */ /* 0x080fe400020f0eff */
[-C--:B------:R-:W-:Y:S01]  /*6b70*/  LEA R136, P4, R77, R59.reuse, 0x1 ;  /* 0x0000003b4d887211 */ /* 0x080fe200078808ff */
[----:B------:R-:W-:Y:S01]  /*6b80*/  IMAD R112, R112, UR4, RZ ;  /* 0x0000000470707c24 */ /* 0x000fe2000f8e02ff */
[-C--:B------:R-:W-:Y:S02]  /*6b90*/  LEA.HI.X.SX32 R147, R147, R58.reuse, 0x1, P1 ;  /* 0x0000003a93937211 */ /* 0x080fe400008f0eff */
[----:B------:R-:W-:Y:S01]  /*6ba0*/  LEA.HI.X.SX32 R139, R135, R58, 0x1, P3 ;  /* 0x0000003a878b7211 */ /* 0x000fe200018f0eff */
[----:B------:R-:W-:Y:S01]  /*6bb0*/  IMAD R111, R111, UR4, RZ ;  /* 0x000000046f6f7c24 */ /* 0x000fe2000f8e02ff */
[----:B------:R-:W-:-:S02]  /*6bc0*/  LEA R140, P1, R134, R59, 0x1 ;  /* 0x0000003b868c7211 */ /* 0x000fc400078208ff */
[-C--:B------:R-:W-:Y:S02]  /*6bd0*/  LEA R132, P3, R133, R59.reuse, 0x1 ;  /* 0x0000003b85847211 */ /* 0x080fe400078608ff */
[-C--:B------:R-:W-:Y:S02]  /*6be0*/  LEA.HI.X.SX32 R137, R77, R58.reuse, 0x1, P4 ;  /* 0x0000003a4d897211 */ /* 0x080fe400020f0eff */
[-C--:B------:R-:W-:Y:S01]  /*6bf0*/  LEA R130, P4, R114, R59.reuse, 0x1 ;  /* 0x0000003b72827211 */ /* 0x080fe200078808ff */
        /* <DEDUP_REMOVED lines=32> */
[-C--:B------:R-:W-:Y:S01]  /*6e00*/  LEA R116, P1, R117, R59.reuse, 0x1 ;  /* 0x0000003b75747211 */ /* 0x080fe200078208ff */
[----:B------:R-:W-:Y:S01]  /*6e10*/  IMAD R101, R99, UR4, RZ ;  /* 0x0000000463657c24 */ /* 0x000fe2000f8e02ff */
[----:B------:R-:W-:-:S02]  /*6e20*/  LEA R108, P3, R109, R59, 0x1 ;  /* 0x0000003b6d6c7211 */ /* 0x000fc400078608ff */
[-C--:B------:R-:W-:Y:S02]  /*6e30*/  LEA.HI.X.SX32 R113, R113, R58.reuse, 0x1, P4 ;  /* 0x0000003a71717211 */ /* 0x080fe400020f0eff */
[-C--:B------:R-:W-:Y:S01]  /*6e40*/  LEA R106, P4, R107, R59.reuse, 0x1 ;  /* 0x0000003b6b6a7211 */ /* 0x080fe200078808ff */
[----:B------:R-:W-:Y:S01]  /*6e50*/  IMAD R97, R97, UR4, RZ ;  /* 0x0000000461617c24 */ /* 0x000fe2000f8e02ff */
[-C--:B------:R-:W-:Y:S02]  /*6e60*/  LEA.HI.X.SX32 R117, R117, R58.reuse, 0x1, P1 ;  /* 0x0000003a75757211 */ /* 0x080fe400008f0eff */
[----:B------:R-:W-:Y:S01]  /*6e70*/  LEA.HI.X.SX32 R109, R109, R58, 0x1, P3 ;  /* 0x0000003a6d6d7211 */ /* 0x000fe200018f0eff */
[----:B------:R-:W-:Y:S01]  /*6e80*/  IMAD R75, R96, UR4, RZ ;  /* 0x00000004604b7c24 */ /* 0x000fe2000f8e02ff */
[-C--:B------:R-:W-:Y:S02]  /*6e90*/  LEA R110, P1, R104, R59.reuse, 0x1 ;  /* 0x0000003b686e7211 */ /* 0x080fe400078208ff */
[----:B------:R-:W-:-:S02]  /*6ea0*/  LEA R102, P3, R103, R59, 0x1 ;  /* 0x0000003b67667211 */ /* 0x000fc400078608ff */
[-C--:B------:R-:W-:Y:S02]  /*6eb0*/  LEA.HI.X.SX32 R107, R107, R58.reuse, 0x1, P4 ;  /* 0x0000003a6b6b7211 */ /* 0x080fe400020f0eff */
[-C--:B------:R-:W-:Y:S01]  /*6ec0*/  LEA R100, P4, R101, R59.reuse, 0x1 ;  /* 0x0000003b65647211 */ /* 0x080fe200078808ff */
[----:B------:R-:W-:Y:S01]  /*6ed0*/  IMAD R99, R98, UR4, RZ ;  /* 0x0000000462637c24 */ /* 0x000fe2000f8e02ff */
[-C--:B------:R-:W-:Y:S01]  /*6ee0*/  LEA.HI.X.SX32 R111, R104, R58.reuse, 0x1, P1 ;  /* 0x0000003a686f7211 */ /* 0x080fe200008f0eff */
[----:B------:R-:W-:Y:S01]  /*6ef0*/  IMAD R71, R94, UR4, RZ ;  /* 0x000000045e477c24 */ /* 0x000fe2000f8e02ff */
[----:B------:R-:W-:Y:S01]  /*6f00*/  LEA.HI.X.SX32 R103, R103, R58, 0x1, P3 ;  /* 0x0000003a67677211 */ /* 0x000fe200018f0eff */
[----:B0-----:R-:W-:Y:S01]  /*6f10*/  IMAD R68, R93, UR4, RZ ;  /* 0x000000045d447c24 */ /* 0x001fe2000f8e02ff */
        /* <DEDUP_REMOVED lines=15> */
[-C--:B------:R-:W-:Y:S01]  /*7010*/  LEA.HI.X.SX32 R99, R99, R58.reuse, 0x1, P1 ;  /* 0x0000003a63637211 */ /* 0x080fe200008f0eff */
[----:B------:R-:W-:Y:S01]  /*7020*/  IMAD R61, R89, UR4, RZ ;  /* 0x00000004593d7c24 */ /* 0x000fe2000f8e02ff */
[-C--:B------:R-:W-:Y:S01]  /*7030*/  LEA.HI.X.SX32 R91, R71, R58.reuse, 0x1, P3 ;  /* 0x0000003a475b7211 */ /* 0x080fe200018f0eff */
        /* <DEDUP_REMOVED lines=17> */
[-C--:B------:R-:W-:Y:S02]  /*7150*/  LEA.HI.X.SX32 R87, R67, R58.reuse, 0x1, P1 ;  /* 0x0000003a43577211 */ /* 0x080fe400008f0eff */
        /* <DEDUP_REMOVED lines=8> */
[-C--:B------:R-:W-:Y:S02]  /*71e0*/  LEA.HI.X.SX32 R72, R72, R58.reuse, 0x1, P3 ;  /* 0x0000003a48487211 */ /* 0x080fe400018f0eff */
[-C--:B------:R-:W-:Y:S02]  /*71f0*/  LEA R75, P1, R74, R59.reuse, 0x1 ;  /* 0x0000003b4a4b7211 */ /* 0x080fe400078208ff */
[----:B------:R-:W-:Y:S02]  /*7200*/  LEA R68, P3, R69, R59, 0x1 ;  /* 0x0000003b45447211 */ /* 0x000fe400078608ff */
[----:B------:R-:W-:-:S02]  /*7210*/  LEA.HI.X.SX32 R70, R70, R58, 0x1, P4 ;  /* 0x0000003a46467211 */ /* 0x000fc400020f0eff */
[-C--:B------:R-:W-:Y:S02]  /*7220*/  LEA R67, P4, R66, R59.reuse, 0x1 ;  /* 0x0000003b42437211 */ /* 0x080fe400078808ff */
[-C--:B------:R-:W-:Y:S02]  /*7230*/  LEA.HI.X.SX32 R74, R74, R58.reuse, 0x1, P1 ;  /* 0x0000003a4a4a7211 */ /* 0x080fe400008f0eff */
[-C--:B------:R-:W-:Y:S02]  /*7240*/  LEA.HI.X.SX32 R69, R69, R58.reuse, 0x1, P3 ;  /* 0x0000003a45457211 */ /* 0x080fe400018f0eff */
[-C--:B------:R-:W-:Y:S02]  /*7250*/  LEA R61, P1, R60, R59.reuse, 0x1 ;  /* 0x0000003b3c3d7211 */ /* 0x080fe400078208ff */
[----:B------:R-:W-:Y:S02]  /*7260*/  LEA R64, P3, R37, R59, 0x1 ;  /* 0x0000003b25407211 */ /* 0x000fe400078608ff */
[----:B------:R-:W-:-:S02]  /*7270*/  LEA.HI.X.SX32 R66, R66, R58, 0x1, P4 ;  /* 0x0000003a42427211 */ /* 0x000fc400020f0eff */
[----:B------:R-:W-:Y:S02]  /*7280*/  LEA R59, P4, R208, R59, 0x1 ;  /* 0x0000003bd03b7211 */ /* 0x000fe400078808ff */
[-C--:B------:R-:W-:Y:S02]  /*7290*/  LEA.HI.X.SX32 R60, R60, R58.reuse, 0x1, P1 ;  /* 0x0000003a3c3c7211 */ /* 0x080fe400008f0eff */
[-C--:B------:R-:W-:Y:S02]  /*72a0*/  LEA.HI.X.SX32 R65, R37, R58.reuse, 0x1, P3 ;  /* 0x0000003a25417211 */ /* 0x080fe400018f0eff */
[----:B------:R-:W-:Y:S02]  /*72b0*/  LEA.HI.X.SX32 R58, R208, R58, 0x1, P4 ;  /* 0x0000003ad03a7211 */ /* 0x000fe400020f0eff */
[----:B------:R-:W-:Y:S02]  /*72c0*/  PRMT R35, RZ, 0x7610, R35 ;  /* 0x00007610ff237816 */ /* 0x000fe40000000023 */
[----:B------:R-:W-:-:S02]  /*72d0*/  PRMT R37, RZ, 0x7610, R37 ;  /* 0x00007610ff257816 */ /* 0x000fc40000000025 */
[----:B------:R-:W-:Y:S02]  /*72e0*/  PRMT R208, RZ, 0x7610, R208 ;  /* 0x00007610ffd07816 */ /* 0x000fe400000000d0 */
[----:B------:R0:W5:Y:S04]  /*72f0*/  @P0 LDG.E.U16 R35, desc[UR22][R4.64] ;  /* 0x0000001604230981 */ /* 0x000168000c1e1500 */
[----:B------:R0:W5:Y:S04]  /*7300*/  @P6 LDG.E.U16 R37, desc[UR22][R6.64] ;  /* 0x0000001606256981 */ /* 0x000168000c1e1500 */
[----:B------:R0:W5:Y:S04]  /*7310*/  @!P5 LDG.E.U16 R208, desc[UR22][R8.64] ;  /* 0x0000001608d0d981 */ /* 0x000168000c1e1500 */
[----:B------:R0:W-:Y:S04]  /*7320*/  STL [R1+0x3c], R215 ;  /* 0x00003cd701007387 */ /* 0x0001e80000100800 */
[----:B------:R0:W-:Y:S04]  /*7330*/  STL [R1+0xc], R223 ;  /* 0x00000cdf01007387 */ /* 0x0001e80000100800 */
[----:B------:R0:W-:Y:S04]  /*7340*/  STL [R1+0x38], R216 ;  /* 0x000038d801007387 */ /* 0x0001e80000100800 */
[----:B------:R0:W-:Y:S01]  /*7350*/  STL [R1+0x8], R220 ;  /* 0x000008dc01007387 */ /* 0x0001e20000100800 */
[----:B------:R-:W-:-:S03]  /*7360*/  VIADD R209, R10, 0x3f ;  /* 0x0000003f0ad17836 */ /* 0x000fc60000000000 */
[----:B------:R0:W-:Y:S04]  /*7370*/  STL [R1+0x10], R214 ;  /* 0x000010d601007387 */ /* 0x0001e80000100800 */
[----:B------:R0:W-:Y:S04]  /*7380*/  STL [R1+0x40], R212 ;  /* 0x000040d401007387 */ /* 0x0001e80000100800 */
[----:B------:R0:W-:Y:S04]  /*7390*/  STL [R1+0x4], R217 ;  /* 0x000004d901007387 */ /* 0x0001e80000100800 */
[----:B------:R0:W-:Y:S04]  /*73a0*/  STL [R1+0x34], R213 ;  /* 0x000034d501007387 */ /* 0x0001e80000100800 */
[----:B------:R0:W-:Y:S04]  /*73b0*/  STL [R1+0x2c], R210 ;  /* 0x00002cd201007387 */ /* 0x0001e80000100800 */
[----:B------:R0:W-:Y:S04]  /*73c0*/  STL [R1+0x28], R222 ;  /* 0x000028de01007387 */ /* 0x0001e80000100800 */
[----:B------:R0:W-:Y:S04]  /*73d0*/  STL [R1+0x24], R219 ;  /* 0x000024db01007387 */ /* 0x0001e80000100800 */
[----:B------:R0:W-:Y:S04]  /*73e0*/  STL [R1+0x30], R211 ;  /* 0x000030d301007387 */ /* 0x0001e80000100800 */
[----:B------:R0:W-:Y:S01]  /*73f0*/  STL [R1+0x74], R209 ;  /* 0x000074d101007387 */ /* 0x0001e20000100800 */
[----:B------:R-:W-:Y:S01]  /*7400*/  ISETP.GT.AND P1, PT, R209, 0x3f, PT ;  /* 0x0000003fd100780c */ /* 0x000fe20003f24270 */
[----:B------:R-:W-:-:S04]  /*7410*/  @!UP1 UIADD3 UR4, UPT, UPT, -UR6, 0x100000, URZ ;  /* 0x0010000006049890 */ /* 0x000fc8000fffe1ff */
[----:B------:R-:W-:Y:S02]  /*7420*/  @!UP1 USHF.L.U32 UR5, UR4, 0xb, URZ ;  /* 0x0000000b04059899 */ /* 0x000fe400080006ff */
[----:B------:R-:W-:Y:S01]  /*7430*/  @!UP1 USHF.L.U32 UR4, UR4, 0x1, URZ ;  /* 0x0000000104049899 */ /* 0x000fe200080006ff */
[----:B------:R-:W-:Y:S01]  /*7440*/  VOTEU.ALL UP1, P2 ;  /* 0x0000000000ff7886 */ /* 0x000fe20001020000 */
[----:B------:R-:W-:-:S10]  /*7450*/  ISETP.LT.AND P3, PT, R218, R10, P1 ;  /* 0x0000000ada00720c */ /* 0x000fd40000f61270 */
[----:B------:R0:W1:Y:S02]  /*7460*/  @!UP1 SYNCS.EXCH.64 URZ, [UR9+0x8008], UR4 ;  /* 0x0080080409ff95b2 */ /* 0x0000640008000100 */
[----:B0-----:R-:W-:Y:S05]  /*7470*/  @!P1 BRA `(.L_x_6) ;  /* 0x0000000000849947 */ /* 0x001fea0003800000 */
[----:B-----5:R-:W-:Y:S02]  /*7480*/  PRMT R14, R14, 0x5410, R15 ;  /* 0x000054100e0e7816 */ /* 0x020fe4000000000f */
[----:B------:R-:W-:Y:S02]  /*7490*/  PRMT R16, R16, 0x5410, R17 ;  /* 0x0000541010107816 */ /* 0x000fe40000000011 */
[----:B------:R-:W-:Y:S02]  /*74a0*/  PRMT R18, R18, 0x5410, R19 ;  /* 0x0000541012127816 */ /* 0x000fe40000000013 */
[----:B------:R-:W-:Y:S02]  /*74b0*/  PRMT R20, R20, 0x5410, R21 ;  /* 0x0000541014147816 */ /* 0x000fe40000000015 */
[----:B------:R-:W-:Y:S02]  /*74c0*/  PRMT R22, R22, 0x5410, R23 ;  /* 0x0000541016167816 */ /* 0x000fe40000000017 */
[----:B------:R-:W-:-:S02]  /*74d0*/  PRMT R34, R34, 0x5410, R35 ;  /* 0x0000541022227816 */ /* 0x000fc40000000023 */
[----:B------:R-:W-:Y:S02]  /*74e0*/  PRMT R4, R204, 0x5410, R205 ;  /* 0x00005410cc047816 */ /* 0x000fe400000000cd */
        /* <DEDUP_REMOVED lines=24> */
[----:B------:R-:W-:-:S04]  /*7670*/  PRMT R35, R37, 0x5410, R208 ;  /* 0x0000541025237816 */ /* 0x000fc800000000d0 */
[----:B------:R0:W-:Y:S03]  /*7680*/  STTM.x32 tmem[UR10+0x80], R4 ;  /* 0x00008004000079ed */ /* 0x0001e600082c000a */
.L_x_6:
[----:B------:R-:W2:Y:S01]  /*7690*/  FENCE.VIEW.ASYNC.T ;  /* 0x00000000000073c6 */ /* 0x000ea20000000200 */
[----:B------:R-:W-:Y:S02]  /*76a0*/  LOP3.LUT R155, R155, R154, RZ, 0x3c, !PT ;  /* 0x0000009a9b9b7212 */ /* 0x000fe400078e3cff */
[----:B------:R-:W-:Y:S02]  /*76b0*/  LOP3.LUT R75, R75, R74, RZ, 0x3c, !PT ;  /* 0x0000004a4b4b7212 */ /* 0x000fe400078e3cff */
[----:B-----5:R-:W-:Y:S01]  /*76c0*/  PRMT R191, RZ, 0x7610, R191 ;  /* 0x00007610ffbf7816 */ /* 0x020fe200000000bf */
[----:B-12---:R-:W-:Y:S01]  /*76d0*/  BAR.SYNC.DEFER_BLOCKING 0x0 ;  /* 0x0000000000007b1d */ /* 0x006fe20000010000 */
[----:B------:R-:W-:Y:S02]  /*76e0*/  LOP3.LUT R154, R155, R154, RZ, 0x3c, !PT ;  /* 0x0000009a9b9a7212 */ /* 0x000fe400078e3cff */
[----:B------:R-:W-:Y:S02]  /*76f0*/  LOP3.LUT R74, R75, R74, RZ, 0x3c, !PT ;  /* 0x0000004a4b4a7212 */ /* 0x000fe400078e3cff */
[----:B------:R-:W-:-:S02]  /*7700*/  PRMT R192, RZ, 0x7610, R192 ;  /* 0x00007610ffc07816 */ /* 0x000fc400000000c0 */
[----:B------:R-:W-:Y:S02]  /*7710*/  PRMT R193, RZ, 0x7610, R193 ;  /* 0x00007610ffc17816 */ /* 0x000fe400000000c1 */
[----:B------:R-:W-:Y:S02]  /*7720*/  PRMT R194, RZ, 0x7610, R194 ;  /* 0x00007610ffc27816 */ /* 0x000fe400000000c2 */
[----:B------:R-:W-:Y:S02]  /*7730*/  PRMT R195, RZ, 0x7610, R195 ;  /* 0x00007610ffc37816 */ /* 0x000fe400000000c3 */
[----:B------:R-:W-:Y:S02]  /*7740*/  PRMT R196, RZ, 0x7610, R196 ;  /* 0x00007610ffc47816 */ /* 0x000fe400000000c4 */
[----:B------:R-:W-:Y:S02]  /*7750*/  PRMT R197, RZ, 0x7610, R197 ;  /* 0x00007610ffc57816 */ /* 0x000fe400000000c5 */
[----:B------:R-:W-:-:S02]  /*7760*/  PRMT R198, RZ, 0x7610, R198 ;  /* 0x00007610ffc67816 */ /* 0x000fc400000000c6 */
[----:B------:R-:W-:Y:S02]  /*7770*/  PRMT R199, RZ, 0x7610, R199 ;  /* 0x00007610ffc77816 */ /* 0x000fe400000000c7 */
[----:B------:R-:W-:Y:S02]  /*7780*/  PRMT R200, RZ, 0x7610, R200 ;  /* 0x00007610ffc87816 */ /* 0x000fe400000000c8 */
[----:B------:R-:W-:Y:S01]  /*7790*/  PRMT R201, RZ, 0x7610, R201 ;  /* 0x00007610ffc97816 */ /* 0x000fe200000000c9 */
[----:B------:R-:W2:Y:S01]  /*77a0*/  @P3 LDG.E.U16 R191, desc[UR22][R186.64] ;  /* 0x00000016babf3981 */ /* 0x000ea2000c1e1500 */
[----:B------:R-:W-:Y:S02]  /*77b0*/  PRMT R202, RZ, 0x7610, R202 ;  /* 0x00007610ffca7816 */ /* 0x000fe400000000ca */
[----:B------:R-:W-:Y:S01]  /*77c0*/  PRMT R45, RZ, 0x7610, R45 ;  /* 0x00007610ff2d7816 */ /* 0x000fe2000000002d */
[----:B------:R-:W3:Y:S01]  /*77d0*/  @P3 LDG.E.U16 R192, desc[UR22][R178.64] ;  /* 0x00000016b2c03981 */ /* 0x000ee2000c1e1500 */
[----:B------:R-:W-:-:S02]  /*77e0*/  PRMT R46, RZ, 0x7610, R46 ;  /* 0x00007610ff2e7816 */ /* 0x000fc4000000002e */
[----:B------:R-:W-:Y:S01]  /*77f0*/  PRMT R47, RZ, 0x7610, R47 ;  /* 0x00007610ff2f7816 */ /* 0x000fe2000000002f */
[----:B------:R-:W4:Y:S01]  /*7800*/  @P3 LDG.E.U16 R193, desc[UR22][R170.64] ;  /* 0x00000016aac13981 */ /* 0x000f22000c1e1500 */
[----:B------:R-:W-:Y:S02]  /*7810*/  PRMT R48, RZ, 0x7610, R48 ;  /* 0x00007610ff307816 */ /* 0x000fe40000000030 */
[----:B------:R-:W-:Y:S01]  /*7820*/  PRMT R49, RZ, 0x7610, R49 ;  /* 0x00007610ff317816 */ /* 0x000fe20000000031 */
[----:B------:R-:W4:Y:S01]  /*7830*/  @P3 LDG.E.U16 R194, desc[UR22][R162.64] ;  /* 0x00000016a2c23981 */ /* 0x000f22000c1e1500 */
[----:B------:R-:W-:Y:S02]  /*7840*/  LOP3.LUT R155, R155, R154, RZ, 0x3c, !PT ;  /* 0x0000009a9b9b7212 */ /* 0x000fe400078e3cff */
[----:B------:R-:W-:Y:S01]  /*7850*/  PRMT R50, RZ, 0x7610, R50 ;  /* 0x00007610ff327816 */ /* 0x000fe20000000032 */
[----:B------:R-:W4:Y:S01]  /*7860*/  @P3 LDG.E.U16 R196, desc[UR22][R146.64] ;  /* 0x0000001692c43981 */ /* 0x000f22000c1e1500 */
[----:B------:R-:W-:-:S02]  /*7870*/  LOP3.LUT R75, R75, R74, RZ, 0x3c, !PT ;  /* 0x0000004a4b4b7212 */ /* 0x000fc400078e3cff */
[----:B------:R-:W-:Y:S01]  /*7880*/  PRMT R51, RZ, 0x7610, R51 ;  /* 0x00007610ff337816 */ /* 0x000fe20000000033 */
[----:B------:R-:W4:Y:S01]  /*7890*/  @P3 LDG.E.U16 R195, desc[UR22][R154.64] ;  /* 0x000000169ac33981 */ /* 0x000f22000c1e1500 */
[----:B------:R-:W-:Y:S02]  /*78a0*/  PRMT R54, RZ, 0x7610, R54 ;  /* 0x00007610ff367816 */ /* 0x000fe40000000036 */
[----:B------:R-:W-:Y:S01]  /*78b0*/  PRMT R55, RZ, 0x7610, R55 ;  /* 0x00007610ff377816 */ /* 0x000fe20000000037 */
[----:B------:R-:W4:Y:S01]  /*78c0*/  @P3 LDG.E.U16 R197, desc[UR22][R138.64] ;  /* 0x000000168ac53981 */ /* 0x000f22000c1e1500 */
[----:B------:R-:W-:Y:S02]  /*78d0*/  PRMT R56, RZ, 0x7610, R56 ;  /* 0x00007610ff387816 */ /* 0x000fe40000000038 */
[----:B------:R-:W-:Y:S01]  /*78e0*/  PRMT R57, RZ, 0x7610, R57 ;  /* 0x00007610ff397816 */ /* 0x000fe20000000039 */
[----:B------:R-:W4:Y:S01]  /*78f0*/  @P3 LDG.E.U16 R198, desc[UR22][R130.64] ;  /* 0x0000001682c63981 */ /* 0x000f22000c1e1500 */
[----:B------:R-:W-:-:S02]  /*7900*/  PRMT R62, RZ, 0x7610, R62 ;  /* 0x00007610ff3e7816 */ /* 0x000fc4000000003e */
[----:B------:R-:W-:Y:S01]  /*7910*/  LOP3.LUT R73, R73, R72, RZ, 0x3c, !PT ;  /* 0x0000004849497212 */ /* 0x000fe200078e3cff */
[----:B------:R-:W4:Y:S01]  /*7920*/  @P3 LDG.E.U16 R199, desc[UR22][R122.64] ;  /* 0x000000167ac73981 */ /* 0x000f22000c1e1500 */
[----:B------:R-:W-:Y:S02]  /*7930*/  PRMT R63, RZ, 0x7610, R63 ;  /* 0x00007610ff3f7816 */ /* 0x000fe4000000003f */
[----:B------:R-:W-:Y:S01]  /*7940*/  LOP3.LUT R67, R67, R66, RZ, 0x3c, !PT ;  /* 0x0000004243437212 */ /* 0x000fe200078e3cff */
[----:B------:R-:W4:Y:S01]  /*7950*/  @P3 LDG.E.U16 R200, desc[UR22][R114.64] ;  /* 0x0000001672c83981 */ /* 0x000f22000c1e1500 */
[----:B------:R-:W-:Y:S02]  /*7960*/  PRMT R188, RZ, 0x7610, R188 ;  /* 0x00007610ffbc7816 */ /* 0x000fe400000000bc */
[----:B------:R-:W-:Y:S01]  /*7970*/  PRMT R189, RZ, 0x7610, R189 ;  /* 0x00007610ffbd7816 */ /* 0x000fe200000000bd */
[----:B------:R-:W4:Y:S01]  /*7980*/  @P3 LDG.E.U16 R201, desc[UR22][R106.64] ;  /* 0x000000166ac93981 */ /* 0x000f22000c1e1500 */
[----:B------:R-:W-:-:S02]  /*7990*/  PRMT R190, RZ, 0x7610, R190 ;  /* 0x00007610ffbe7816 */ /* 0x000fc400000000be */
[----:B0-----:R-:W-:Y:S01]  /*79a0*/  PRMT R26, RZ, 0x7610, R26 ;  /* 0x00007610ff1a7816 */ /* 0x001fe2000000001a */
[----:B------:R-:W4:Y:S01]  /*79b0*/  @P3 LDG.E.U16 R202, desc[UR22][R98.64] ;  /* 0x0000001662ca3981 */ /* 0x000f22000c1e1500 */
[----:B------:R-:W-:Y:S02]  /*79c0*/  LOP3.LUT R72, R73, R72, RZ, 0x3c, !PT ;  /* 0x0000004849487212 */ /* 0x000fe400078e3cff */
[----:B------:R-:W-:Y:S01]  /*79d0*/  LOP3.LUT R159, R159, R158, RZ, 0x3c, !PT ;  /* 0x0000009e9f9f7212 */ /* 0x000fe200078e3cff */
[----:B------:R-:W4:Y:S01]  /*79e0*/  @P3 LDG.E.U16 R45, desc[UR22][R90.64] ;  /* 0x000000165a2d3981 */ /* 0x000f22000c1e1500 */
[----:B------:R-:W-:Y:S02]  /*79f0*/  PRMT R27, RZ, 0x7610, R27 ;  /* 0x00007610ff1b7816 */ /* 0x000fe4000000001b */
[----:B------:R-:W-:Y:S01]  /*7a00*/  PRMT R28, RZ, 0x7610, R28 ;  /* 0x00007610ff1c7816 */ /* 0x000fe2000000001c */
[----:B------:R-:W4:Y:S01]  /*7a10*/  @P3 LDG.E.U16 R46, desc[UR22][R82.64] ;  /* 0x00000016522e3981 */ /* 0x000f22000c1e1500 */
[----:B------:R-:W-:-:S02]  /*7a20*/  PRMT R29, RZ, 0x7610, R29 ;  /* 0x00007610ff1d7816 */ /* 0x000fc4000000001d */
        /* <DEDUP_REMOVED lines=12> */
[----:B------:R-:W-:Y:S01]  /*7af0*/  LOP3.LUT R71, R71, R70, RZ, 0x3c, !PT ;  /* 0x0000004647477212 */ /* 0x000fe200078e3cff */
[----:B------:R-:W4:Y:S01]  /*7b00*/  @P3 LDG.E.U16 R51, desc[UR22][R168.64] ;  /* 0x00000016a8333981 */ /* 0x000f22000c1e1500 */
[----:B------:R-:W-:Y:S02]  /*7b10*/  LOP3.LUT R66, R67, R66, RZ, 0x3c, !PT ;  /* 0x0000004243427212 */ /* 0x000fe400078e3cff */
[----:B------:R-:W-:Y:S01]  /*7b20*/  PRMT R41, RZ, 0x7610, R41 ;  /* 0x00007610ff297816 */ /* 0x000fe20000000029 */
[----:B------:R-:W4:Y:S01]  /*7b30*/  @P3 LDG.E.U16 R54, desc[UR22][R160.64] ;  /* 0x00000016a0363981 */ /* 0x000f22000c1e1500 */
[----:B------:R-:W-:-:S02]  /*7b40*/  LOP3.LUT R73, R73, R72, RZ, 0x3c, !PT ;  /* 0x0000004849497212 */ /* 0x000fc400078e3cff */
[----:B------:R-:W-:Y:S01]  /*7b50*/  PRMT R42, RZ, 0x7610, R42 ;  /* 0x00007610ff2a7816 */ /* 0x000fe2000000002a */
[----:B------:R-:W4:Y:S01]  /*7b60*/  @P3 LDG.E.U16 R55, desc[UR22][R152.64] ;  /* 0x0000001698373981 */ /* 0x000f22000c1e1500 */
[----:B------:R-:W-:Y:S02]  /*7b70*/  LOP3.LUT R158, R159, R158, RZ, 0x3c, !PT ;  /* 0x0000009e9f9e7212 */ /* 0x000fe400078e3cff */
[----:B------:R-:W-:Y:S01]  /*7b80*/  LOP3.LUT R157, R157, R156, RZ, 0x3c, !PT ;  /* 0x0000009c9d9d7212 */ /* 0x000fe200078e3cff */
[----:B------:R-:W4:Y:S01]  /*7b90*/  @P3 LDG.E.U16 R56, desc[UR22][R144.64] ;  /* 0x0000001690383981 */ /* 0x000f22000c1e1500 */
[----:B------:R-:W-:Y:S02]  /*7ba0*/  LOP3.LUT R77, R77, R76, RZ, 0x3c, !PT ;  /* 0x0000004c4d4d7212 */ /* 0x000fe400078e3cff */
[----:B------:R-:W-:Y:S01]  /*7bb0*/  LOP3.LUT R61, R61, R60, RZ, 0x3c, !PT ;  /* 0x0000003c3d3d7212 */ /* 0x000fe200078e3cff */
[----:B------:R-:W4:Y:S01]  /*7bc0*/  @P3 LDG.E.U16 R57, desc[UR22][R136.64] ;  /* 0x0000001688393981 */ /* 0x000f22000c1e1500 */
[----:B------:R-:W-:-:S02]  /*7bd0*/  LOP3.LUT R67, R67, R66, RZ, 0x3c, !PT ;  /* 0x0000004243437212 */ /* 0x000fc400078e3cff */
[----:B------:R-:W-:Y:S01]  /*7be0*/  LOP3.LUT R59, R59, R58, RZ, 0x3c, !PT ;  /* 0x0000003a3b3b7212 */ /* 0x000fe200078e3cff */
[----:B------:R-:W4:Y:S01]  /*7bf0*/  @P3 LDG.E.U16 R62, desc[UR22][R128.64] ;  /* 0x00000016803e3981 */ /* 0x000f22000c1e1500 */
[----:B------:R-:W-:Y:S02]  /*7c00*/  LOP3.LUT R159, R159, R158, RZ, 0x3c, !PT ;  /* 0x0000009e9f9f7212 */ /* 0x000fe400078e3cff */
[----:B------:R-:W-:Y:S01]  /*7c10*/  PRMT R43, RZ, 0x7610, R43 ;  /* 0x00007610ff2b7816 */ /* 0x000fe2000000002b */
[----:B------:R-:W4:Y:S01]  /*7c20*/  @P3 LDG.E.U16 R63, desc[UR22][R120.64] ;  /* 0x00000016783f3981 */ /* 0x000f22000c1e1500 */
[----:B------:R-:W-:Y:S02]  /*7c30*/  PRMT R44, RZ, 0x7610, R44 ;  /* 0x00007610ff2c7816 */ /* 0x000fe4000000002c */
[----:B------:R-:W-:Y:S01]  /*7c40*/  PRMT R6, RZ, 0x7610, R6 ;  /* 0x00007610ff067816 */ /* 0x000fe20000000006 */
[----:B------:R-:W4:Y:S01]  /*7c50*/  @P3 LDG.E.U16 R188, desc[UR22][R112.64] ;  /* 0x0000001670bc3981 */ /* 0x000f22000c1e1500 */
[----:B------:R-:W-:-:S02]  /*7c60*/  LOP3.LUT R70, R71, R70, RZ, 0x3c, !PT ;  /* 0x0000004647467212 */ /* 0x000fc400078e3cff */
[----:B------:R-:W-:Y:S01]  /*7c70*/  PRMT R7, RZ, 0x7610, R7 ;  /* 0x00007610ff077816 */ /* 0x000fe20000000007 */
[----:B------:R-:W4:Y:S01]  /*7c80*/  @P3 LDG.E.U16 R189, desc[UR22][R104.64] ;  /* 0x0000001668bd3981 */ /* 0x000f22000c1e1500 */
[----:B------:R-:W-:Y:S02]  /*7c90*/  LOP3.LUT R156, R157, R156, RZ, 0x3c, !PT ;  /* 0x0000009c9d9c7212 */ /* 0x000fe400078e3cff */
[----:B------:R-:W-:Y:S01]  /*7ca0*/  PRMT R8, RZ, 0x7610, R8 ;  /* 0x00007610ff087816 */ /* 0x000fe20000000008 */
[----:B------:R-:W4:Y:S01]  /*7cb0*/  @P3 LDG.E.U16 R190, desc[UR22][R96.64] ;  /* 0x0000001660be3981 */ /* 0x000f22000c1e1500 */
[----:B------:R-:W-:Y:S02]  /*7cc0*/  LOP3.LUT R76, R77, R76, RZ, 0x3c, !PT ;  /* 0x0000004c4d4c7212 */ /* 0x000fe400078e3cff */
        /* <DEDUP_REMOVED lines=30> */
[----:B------:R-:W-:Y:S01]  /*7eb0*/  SHF.R.S32.HI R5, RZ, 0x1f, R36 ;  /* 0x0000001fff057819 */ /* 0x000fe20000011424 */
[----:B------:R-:W4:Y:S01]  /*7ec0*/  @P3 LDG.E.U16 R37, desc[UR22][R134.64] ;  /* 0x0000001686253981 */ /* 0x000f22000c1e1500 */
[----:B------:R-:W-:Y:S02]  /*7ed0*/  LOP3.LUT R157, R157, R156, RZ, 0x3c, !PT ;  /* 0x0000009c9d9d7212 */ /* 0x000fe400078e3cff */
[----:B------:R-:W-:Y:S01]  /*7ee0*/  SHF.R.S32.HI R4, RZ, 0x6, R39 ;  /* 0x00000006ff047819 */ /* 0x000fe20000011427 */
[----:B------:R-:W4:Y:S01]  /*7ef0*/  @P3 LDG.E.U16 R40, desc[UR22][R126.64] ;  /* 0x000000167e283981 */ /* 0x000f22000c1e1500 */
[----:B------:R-:W-:Y:S01]  /*7f00*/  LOP3.LUT R77, R77, R76, RZ, 0x3c, !PT ;  /* 0x0000004c4d4d7212 */ /* 0x000fe200078e3cff */
[----:B------:R-:W-:Y:S01]  /*7f10*/  IMAD.SHL.U32 R204, R52, 0x40, RZ ;  /* 0x0000004034cc7824 */ /* 0x000fe200078e00ff */
[----:B------:R-:W0:Y:S01]  /*7f20*/  LDCU UR5, c[0x0][0x3a0] ;  /* 0x00007400ff0577ac */ /* 0x000e220008000800 */
[----:B------:R-:W4:Y:S01]  /*7f30*/  @P3 LDG.E.U16 R41, desc[UR22][R118.64] ;  /* 0x0000001676293981 */ /* 0x000f22000c1e1500 */
[----:B------:R-:W-:-:S03]  /*7f40*/  LOP3.LUT R61, R61, R60, RZ, 0x3c, !PT ;  /* 0x0000003c3d3d7212 */ /* 0x000fc600078e3cff */
[----:B------:R-:W4:Y:S01]  /*7f50*/  @P3 LDG.E.U16 R42, desc[UR22][R110.64] ;  /* 0x000000166e2a3981 */ /* 0x000f22000c1e1500 */
[----:B------:R-:W-:-:S03]  /*7f60*/  LOP3.LUT R59, R59, R58, RZ, 0x3c, !PT ;  /* 0x0000003a3b3b7212 */ /* 0x000fc600078e3cff */
[----:B------:R-:W4:Y:S04]  /*7f70*/  @P3 LDG.E.U16 R43, desc[UR22][R102.64] ;  /* 0x00000016662b3981 */ /* 0x000f28000c1e1500 */
        /* <DEDUP_REMOVED lines=20> */
[----:B------:R-:W4:Y:S01]  /*80c0*/  @P3 LDG.E.U16 R25, desc[UR22][R58.64] ;  /* 0x000000163a193981 */ /* 0x000f22000c1e1500 */
[----:B------:R-:W-:Y:S01]  /*80d0*/  SHF.L.U64.HI R39, R36, 0x1, R5 ;  /* 0x0000000124277819 */ /* 0x000fe20000010205 */
[----:B------:R-:W-:Y:S01]  /*80e0*/  IMAD.SHL.U32 R5, R218, 0x2, RZ ;  /* 0x00000002da057824 */ /* 0x000fe200078e00ff */
[----:B------:R-:W-:-:S04]  /*80f0*/  SGXT R36, R4, 0x1 ;  /* 0x000000010424781a */ /* 0x000fc80000000200 */
[----:B------:R-:W-:-:S04]  /*8100*/  LOP3.LUT R36, R5, 0x90, R36, 0x78, !PT ;  /* 0x0000009005247812 */ /* 0x000fc800078e7824 */
[----:B------:R-:W-:Y:S01]  /*8110*/  LOP3.LUT R205, R36, 0x20, RZ, 0x3c, !PT ;  /* 0x0000002024cd7812 */ /* 0x000fe200078e3cff */
[----:B------:R1:W-:Y:S01]  /*8120*/  STL [R1+0x6c], R204 ;  /* 0x00006ccc01007387 */ /* 0x0003e20000100800 */
[----:B------:R-:W-:Y:S01]  /*8130*/  IMAD.WIDE R38, R204, 0x2, R38 ;  /* 0x00000002cc267825 */ /* 0x000fe200078e0226 */
[----:B-1----:R-:W-:Y:S02]  /*8140*/  LOP3.LUT R204, R36, 0x40, RZ, 0x3c, !PT ;  /* 0x0000004024cc7812 */ /* 0x002fe400078e3cff */
[----:B--2---:R-:W-:Y:S04]  /*8150*/  STS.U16 [R36+UR9], R191 ;  /* 0x000000bf24007988 */ /* 0x004fe80008000409 */
[----:B---3--:R-:W-:Y:S04]  /*8160*/  STS.U16 [R36+UR9+0x400], R192 ;  /* 0x000400c024007988 */ /* 0x008fe80008000409 */
[----:B----4-:R-:W-:Y:S04]  /*8170*/  STS.U16 [R36+UR9+0x800], R193 ;  /* 0x000800c124007988 */ /* 0x010fe80008000409 */
[----:B------:R-:W-:Y:S04]  /*8180*/  STS.U16 [R36+UR9+0xc00], R194 ;  /* 0x000c00c224007988 */ /* 0x000fe80008000409 */
        /* <DEDUP_REMOVED lines=34> */
[----:B------:R1:W-:Y:S04]  /*83b0*/  STS.U16 [R204+UR9+0x1a00], R37 ;  /* 0x001a0025cc007988 */ /* 0x0003e80008000409 */
[----:B------:R-:W-:Y:S04]  /*83c0*/  STS.U16 [R204+UR9+0x1e00], R40 ;  /* 0x001e0028cc007988 */ /* 0x000fe80008000409 */
[----:B------:R-:W-:Y:S01]  /*83d0*/  STS.U16 [R204+UR9+0x2200], R41 ;  /* 0x00220029cc007988 */ /* 0x000fe20008000409 */
[----:B------:R-:W-:-:S03]  /*83e0*/  IADD3 R4, P1, PT, R38, UR12, RZ ;  /* 0x0000000c26047c10 */ /* 0x000fc6000ff3e0ff */
[----:B------:R-:W-:Y:S01]  /*83f0*/  STS.U16 [R204+UR9+0x2600], R42 ;  /* 0x0026002acc007988 */ /* 0x000fe20008000409 */
[----:B-1----:R-:W-:-:S03]  /*8400*/  LOP3.LUT R37, R36, 0x60, RZ, 0x3c, !PT ;  /* 0x0000006024257812 */ /* 0x002fc600078e3cff */
[----:B------:R-:W-:Y:S01]  /*8410*/  STS.U16 [R204+UR9+0x2a00], R43 ;  /* 0x002a002bcc007988 */ /* 0x000fe20008000409 */
[----:B0-----:R-:W-:-:S03]  /*8420*/  UIADD3 UR12, UPT, UPT, UR5, 0x3f, URZ ;  /* 0x0000003f050c7890 */ /* 0x001fc6000fffe0ff */
[----:B------:R-:W-:Y:S04]  /*8430*/  STS.U16 [R204+UR9+0x2e00], R44 ;  /* 0x002e002ccc007988 */ /* 0x000fe80008000409 */
[----:B------:R-:W-:Y:S04]  /*8440*/  STS.U16 [R204+UR9+0x3200], R6 ;  /* 0x00320006cc007988 */ /* 0x000fe80008000409 */
[----:B------:R0:W-:Y:S01]  /*8450*/  STS.U16 [R204+UR9+0x3600], R7 ;  /* 0x00360007cc007988 */ /* 0x0001e20008000409 */
[----:B------:R-:W-:-:S03]  /*8460*/  USHF.R.S32.HI UR7, URZ, 0x1f, UR12 ;  /* 0x0000001fff077899 */ /* 0x000fc6000801140c */
[----:B------:R-:W-:Y:S04]  /*8470*/  STS.U16 [R204+UR9+0x3a00], R8 ;  /* 0x003a0008cc007988 */ /* 0x000fe80008000409 */
[----:B------:R1:W-:Y:S01]  /*8480*/  STS.U16 [R204+UR9+0x3e00], R9 ;  /* 0x003e0009cc007988 */ /* 0x0003e20008000409 */
[----:B0-----:R-:W-:-:S03]  /*8490*/  SHF.R.S32.HI R7, RZ, 0x1f, R52 ;  /* 0x0000001fff077819 */ /* 0x001fc60000011434 */
[----:B------:R-:W-:Y:S04]  /*84a0*/  STS.U16 [R37+UR9+0x300], R10 ;  /* 0x0003000a25007988 */ /* 0x000fe80008000409 */
[----:B------:R-:W-:Y:S01]  /*84b0*/  STS.U16 [R37+UR9+0x700], R11 ;  /* 0x0007000b25007988 */ /* 0x000fe20008000409 */
[----:B-1----:R-:W-:-:S03]  /*84c0*/  IMAD.MOV.U32 R204, RZ, RZ, R216 ;  /* 0x000000ffffcc7224 */ /* 0x002fc600078e00d8 */
[----:B------:R-:W-:Y:S01]  /*84d0*/  STS.U16 [R37+UR9+0xb00], R12 ;  /* 0x000b000c25007988 */ /* 0x000fe20008000409 */
[----:B------:R-:W-:-:S03]  /*84e0*/  IMAD R216, R52, 0xf, RZ ;  /* 0x0000000f34d87824 */ /* 0x000fc600078e02ff */
[----:B------:R-:W-:Y:S01]  /*84f0*/  STS.U16 [R37+UR9+0xf00], R13 ;  /* 0x000f000d25007988 */ /* 0x000fe20008000409 */
[----:B------:R-:W-:-:S03]  /*8500*/  SHF.L.U64.HI R6, R52, 0x1, R7 ;  /* 0x0000000134067819 */ /* 0x000fc60000010207 */
        /* <DEDUP_REMOVED lines=11> */
[----:B------:R0:W-:Y:S01]  /*85c0*/  STS.U16 [R37+UR9+0x3f00], R25 ;  /* 0x003f001925007988 */ /* 0x0001e20008000409 */
[----:B------:R1:W-:Y:S06]  /*85d0*/  MEMBAR.ALL.CTA ;  /* 0x0000000000007992 */ /* 0x0003ec0000008000 */
[----:B-1----:R-:W1:Y:S01]  /*85e0*/  FENCE.VIEW.ASYNC.S ;  /* 0x00000000000073c6 */ /* 0x002e620000000000 */
[----:B------:R-:W-:Y:S01]  /*85f0*/  ULEA.HI UR7, UR7, UR12, URZ, 0x6 ;  /* 0x0000000c07077291 */ /* 0x000fe2000f8f30ff */
[----:B------:R-:W-:Y:S01]  /*8600*/  IMAD.MOV.U32 R208, RZ, RZ, R209 ;  /* 0x000000ffffd07224 */ /* 0x000fe200078e00d1 */
[----:B------:R-:W-:Y:S01]  /*8610*/  UIADD3 UR5, UPT, UPT, UR9, 0x4000, URZ ;  /* 0x0000400009057890 */ /* 0x000fe2000fffe0ff */
[----:B------:R2:W-:Y:S01]  /*8620*/  STL [R1], R216 ;  /* 0x000000d801007387 */ /* 0x0005e20000100800 */
[----:B------:R-:W-:Y:S01]  /*8630*/  ISETP.NE.U32.AND P0, PT, R203, RZ, PT ;  /* 0x000000ffcb00720c */ /* 0x000fe20003f05070 */
[----:B------:R-:W-:-:S02]  /*8640*/  USHF.R.S32.HI UR7, URZ, 0x6, UR7 ;  /* 0x00000006ff077899 */ /* 0x000fc40008011407 */
[----:B------:R2:W-:Y:S01]  /*8650*/  STL [R1+0x68], R6 ;  /* 0x0000680601007387 */ /* 0x0005e20000100800 */
[----:B------:R-:W-:Y:S01]  /*8660*/  IADD3.X R5, PT, PT, R39, UR13, RZ, P1, !PT ;  /* 0x0000000d27057c10 */ /* 0x000fe20008ffe4ff */
[----:B------:R-:W-:Y:S01]  /*8670*/  USHF.R.U32.HI UR5, URZ, 0x4, UR5 ;  /* 0x00000004ff057899 */ /* 0x000fe20008011605 */
[----:B------:R-:W-:Y:S01]  /*8680*/  ISETP.LT.OR P1, PT, R208, 0x40, P0 ;  /* 0x00000040d000780c */ /* 0x000fe20000721670 */
[----:B------:R-:W-:Y:S02]  /*8690*/  UISETP.LT.AND UP1, UPT, UR7, 0x1, UPT ;  /* 0x000000010700788c */ /* 0x000fe4000bf21270 */
[----:B------:R-:W-:Y:S02]  /*86a0*/  USGXT.U32 UR19, UR5, 0xe ;  /* 0x0000000e0513789a */ /* 0x000fe40008000000 */
[----:B------:R-:W-:Y:S02]  /*86b0*/  USEL UR5, UR7, 0x1, !UP1 ;  /* 0x0000000107057887 */ /* 0x000fe4000c800000 */
[----:B------:R-:W-:-:S02]  /*86c0*/  UIADD3 UR14, UP1, UPT, UR19, 0x2, URZ ;  /* 0x00000002130e7890 */ /* 0x000fc4000ff3e0ff */
[----:B------:R-:W-:Y:S01]  /*86d0*/  UIADD3 UR7, UPT, UPT, UR5, -0x1, URZ ;  /* 0xffffffff05077890 */ /* 0x000fe2000fffe0ff */
[----:B------:R-:W-:Y:S01]  /*86e0*/  IMAD.MOV.U32 R205, RZ, RZ, R215 ;  /* 0x000000ffffcd7224 */ /* 0x000fe200078e00d7 */
[----:B------:R-:W-:Y:S01]  /*86f0*/  UMOV UR4, URZ ;  /* 0x000000ff00047c82 */ /* 0x000fe20008000000 */
[----:B------:R-:W-:Y:S01]  /*8700*/  IMAD.MOV.U32 R207, RZ, RZ, R212 ;  /* 0x000000ffffcf7224 */ /* 0x000fe200078e00d4 */
[----:B------:R-:W-:Y:S01]  /*8710*/  UIADD3.X UR15, UPT, UPT, UR4, 0x40004040, URZ, UP1, !UPT ;  /* 0x40004040040f7890 */ /* 0x000fe20008ffe4ff */
[C---:B------:R-:W-:Y:S02]  /*8720*/  IMAD.SHL.U32 R252, R52.reuse, 0x10, RZ ;  /* 0x0000001034fc7824 */ /* 0x040fe400078e00ff */
[C---:B------:R-:W-:Y:S02]  /*8730*/  IMAD R251, R52.reuse, 0x11, RZ ;  /* 0x0000001134fb7824 */ /* 0x040fe400078e02ff */
[C---:B------:R-:W-:Y:S02]  /*8740*/  IMAD R250, R52.reuse, 0x12, RZ ;  /* 0x0000001234fa7824 */ /* 0x040fe400078e02ff */
[----:B------:R-:W-:-:S02]  /*8750*/  IMAD R249, R52, 0x13, RZ ;  /* 0x0000001334f97824 */ /* 0x000fc400078e02ff */
[C---:B------:R-:W-:Y:S02]  /*8760*/  IMAD R248, R52.reuse, 0x14, RZ ;  /* 0x0000001434f87824 */ /* 0x040fe400078e02ff */
[C---:B------:R-:W-:Y:S02]  /*8770*/  IMAD R247, R52.reuse, 0x15, RZ ;  /* 0x0000001534f77824 */ /* 0x040fe400078e02ff */
[C---:B------:R-:W-:Y:S02]  /*8780*/  IMAD R246, R52.reuse, 0x16, RZ ;  /* 0x0000001634f67824 */ /* 0x040fe400078e02ff */
        /* <DEDUP_REMOVED lines=9> */
[C---:B------:R-:W-:Y:S02]  /*8820*/  IMAD.SHL.U32 R236, R52.reuse, 0x20, RZ ;  /* 0x0000002034ec7824 */ /* 0x040fe400078e00ff */
        /* <DEDUP_REMOVED lines=12> */
[C---:B------:R-:W-:Y:S01]  /*88f0*/  IMAD R221, R52.reuse, 0x2d, RZ ;  /* 0x0000002d34dd7824 */ /* 0x040fe200078e02ff */
[----:B------:R-:W-:Y:S01]  /*8900*/  UMOV UR6, URZ ;  /* 0x000000ff00067c82 */ /* 0x000fe20008000000 */
[----:B------:R-:W-:Y:S02]  /*8910*/  UISETP.NE.U32.AND UP1, UPT, UR7, URZ, UPT ;  /* 0x000000ff0700728c */ /* 0x000fe4000bf25070 */
[----:B------:R-:W-:Y:S01]  /*8920*/  UIADD3 UR18, UPT, UPT, UR8, 0x80, URZ ;  /* 0x0000008008127890 */ /* 0x000fe2000fffe0ff */
[----:B------:R-:W-:Y:S01]  /*8930*/  IMAD.SHL.U32 R38, R53, 0x40, RZ ;  /* 0x0000004035267824 */ /* 0x000fe200078e00ff */
[----:B------:R-:W-:Y:S01]  /*8940*/  SHF.R.S32.HI R198, RZ, 0x1f, R2 ;  /* 0x0000001fffc67819 */ /* 0x000fe20000011402 */
[C---:B------:R-:W-:Y:S01]  /*8950*/  IMAD R218, R52.reuse, 0x2e, RZ ;  /* 0x0000002e34da7824 */ /* 0x040fe200078e02ff */
        /* <DEDUP_REMOVED lines=33> */
[----:B------:R-:W-:Y:S01]  /*8b70*/  IMAD R51, R52, 0x3f, RZ ;  /* 0x0000003f34337824 */ /* 0x000fe200078e02ff */
[----:B------:R-:W-:-:S02]  /*8b80*/  SHF.R.S32.HI R52, RZ, 0x1f, R248 ;  /* 0x0000001fff347819 */ /* 0x000fc400000114f8 */
[----:B------:R-:W-:Y:S02]  /*8b90*/  SHF.R.S32.HI R35, RZ, 0x1f, R247 ;  /* 0x0000001fff237819 */ /* 0x000fe400000114f7 */
[----:B------:R-:W-:Y:S02]  /*8ba0*/  SHF.R.S32.HI R34, RZ, 0x1f, R246 ;  /* 0x0000001fff227819 */ /* 0x000fe400000114f6 */
[----:B------:R-:W-:Y:S02]  /*8bb0*/  SHF.R.S32.HI R33, RZ, 0x1f, R245 ;  /* 0x0000001fff217819 */ /* 0x000fe400000114f5 */
[----:B------:R-:W-:Y:S02]  /*8bc0*/  SHF.R.S32.HI R32, RZ, 0x1f, R244 ;  /* 0x0000001fff207819 */ /* 0x000fe400000114f4 */
[----:B------:R-:W-:Y:S02]  /*8bd0*/  SHF.R.S32.HI R31, RZ, 0x1f, R243 ;  /* 0x0000001fff1f7819 */ /* 0x000fe400000114f3 */
[----:B------:R-:W-:-:S02]  /*8be0*/  SHF.R.S32.HI R30, RZ, 0x1f, R242 ;  /* 0x0000001fff1e7819 */ /* 0x000fc400000114f2 */
[----:B------:R-:W-:Y:S02]  /*8bf0*/  SHF.R.S32.HI R29, RZ, 0x1f, R241 ;  /* 0x0000001fff1d7819 */ /* 0x000fe400000114f1 */
[----:B------:R-:W-:Y:S02]  /*8c00*/  SHF.R.S32.HI R28, RZ, 0x1f, R240 ;  /* 0x0000001fff1c7819 */ /* 0x000fe400000114f0 */
[----:B------:R-:W-:Y:S02]  /*8c10*/  SHF.R.S32.HI R27, RZ, 0x1f, R239 ;  /* 0x0000001fff1b7819 */ /* 0x000fe400000114ef */
[----:B------:R-:W-:Y:S02]  /*8c20*/  SHF.R.S32.HI R26, RZ, 0x1f, R238 ;  /* 0x0000001fff1a7819 */ /* 0x000fe400000114ee */
[----:B0-----:R-:W-:Y:S02]  /*8c30*/  SHF.R.S32.HI R25, RZ, 0x1f, R237 ;  /* 0x0000001fff197819 */ /* 0x001fe400000114ed */
        /* <DEDUP_REMOVED lines=11> */
[----:B------:R-:W-:Y:S02]  /*8cf0*/  SHF.R.S32.HI R13, RZ, 0x1f, R225 ;  /* 0x0000001fff0d7819 */ /* 0x000fe400000114e1 */
[----:B------:R-:W-:-:S02]  /*8d00*/  SHF.R.S32.HI R12, RZ, 0x1f, R224 ;  /* 0x0000001fff0c7819 */ /* 0x000fc400000114e0 */
[----:B------:R-:W-:Y:S01]  /*8d10*/  SHF.R.S32.HI R11, RZ, 0x1f, R221 ;  /* 0x0000001fff0b7819 */ /* 0x000fe200000114dd */
[----:B-1----:R-:W-:Y:S06]  /*8d20*/  BAR.SYNC.DEFER_BLOCKING 0x0 ;  /* 0x0000000000007b1d */ /* 0x002fec0000010000 */
[----:B--2---:R-:W-:Y:S05]  /*8d30*/  @P1 BRA `(.L_x_7) ;  /* 0x0000000000701947 */ /* 0x004fea0003800000 */
[----:B------:R-:W-:Y:S01]  /*8d40*/  USHF.R.U32.HI UR12, URZ, 0x4, UR9 ;  /* 0x00000004ff0c7899 */ /* 0x000fe20008011609 */
[----:B------:R-:W-:Y:S01]  /*8d50*/  UMOV UR4, URZ ;  /* 0x000000ff00047c82 */ /* 0x000fe20008000000 */
[----:B------:R-:W-:Y:S02]  /*8d60*/  UIADD3 UR16, UPT, UPT, UR8, 0x88, URZ ;  /* 0x0000008808107890 */ /* 0x000fe4000fffe0ff */
[----:B------:R-:W-:Y:S02]  /*8d70*/  USGXT.U32 UR12, UR12, 0xe ;  /* 0x0000000e0c0c789a */ /* 0x000fe40008000000 */
[----:B------:R-:W-:Y:S02]  /*8d80*/  UIADD3 UR17, UPT, UPT, UR8, 0x90, URZ ;  /* 0x0000009008117890 */ /* 0x000fe4000fffe0ff */
[----:B------:R-:W-:Y:S02]  /*8d90*/  UIADD3 UR28, UP2, UPT, UR12, 0x2, URZ ;  /* 0x000000020c1c7890 */ /* 0x000fe4000ff5e0ff */
[----:B------:R-:W-:-:S02]  /*8da0*/  UIADD3 UR26, UPT, UPT, UR8, 0x98, URZ ;  /* 0x00000098081a7890 */ /* 0x000fc4000fffe0ff */
[----:B------:R-:W-:Y:S01]  /*8db0*/  UIADD3.X UR29, UPT, UPT, UR4, 0x40004040, URZ, UP2, !UPT ;  /* 0x40004040041d7890 */ /* 0x000fe200097fe4ff */
[----:B------:R-:W-:Y:S01]  /*8dc0*/  UMOV UR30, 0x0 ;  /* 0x00000000001e7882 */ /* 0x000fe20000000000 */
[----:B------:R-:W-:Y:S02]  /*8dd0*/  UMOV UR31, 0x8200010 ;  /* 0x08200010001f7882 */ /* 0x000fe40000000000 */
[----:B------:R-:W-:Y:S02]  /*8de0*/  UIADD3.64 UR20, UPT, UPT, UR28, 0x2, URZ ;  /* 0x000000021c147897 */ /* 0x000fe4000fffe0ff */
[----:B------:R-:W-:Y:S01]  /*8df0*/  UIADD3.64 UR24, UPT, UPT, UR28, 0x4, URZ ;  /* 0x000000041c187897 */ /* 0x000fe2000fffe0ff */
[----:B------:R-:W-:Y:S01]  /*8e00*/  UMOV UR13, 0x40004040 ;  /* 0x40004040000d7882 */ /* 0x000fe20000000000 */
[----:B------:R-:W-:Y:S01]  /*8e10*/  UMOV UR32, 0x0 ;  /* 0x0000000000207882 */ /* 0x000fe20000000000 */
[----:B------:R-:W-:Y:S01]  /*8e20*/  UMOV UR33, 0x8200010 ;  /* 0x0820001000217882 */ /* 0x000fe20000000000 */
[----:B------:R-:W-:Y:S01]  /*8e30*/  UMOV UR34, 0x0 ;  /* 0x0000000000227882 */ /* 0x000fe20000000000 */
[----:B------:R-:W-:Y:S01]  /*8e40*/  UMOV UR35, 0x8200010 ;  /* 0x0820001000237882 */ /* 0x000fe20000000000 */
[----:B------:R-:W-:Y:S01]  /*8e50*/  UMOV UR4, UR11 ;  /* 0x0000000b00047c82 */ /* 0x000fe20008000000 */
[----:B------:R-:W-:Y:S01]  /*8e60*/  UMOV UR5, URZ ;  /* 0x000000ff00057c82 */ /* 0x000fe20008000000 */
[----:B------:R0:W-:Y:S01]  /*8e70*/  UTCHMMA tmem[UR18], gdesc[UR12], tmem[UR8], tmem[UR30], idesc[UR31], !UPT ;  /* 0x00ff1e0c120079ea */ /* 0x0001e2000f800008 */
[----:B------:R-:W-:Y:S01]  /*8e80*/  UMOV UR36, 0x0 ;  /* 0x0000000000247882 */ /* 0x000fe20000000000 */
[----:B------:R-:W-:Y:S01]  /*8e90*/  UMOV UR37, 0x8200010 ;  /* 0x0820001000257882 */ /* 0x000fe20000000000 */
[----:B------:R0:W-:Y:S01]  /*8ea0*/  UTCHMMA tmem[UR16], gdesc[UR28], tmem[UR8], tmem[UR32], idesc[UR33], UPT ;  /* 0x00ff201c100079ea */ /* 0x0001e2000b800008 */
[----:B------:R-:W-:Y:S01]  /*8eb0*/  UMOV UR4, UR4 ;  /* 0x0000000400047c82 */ /* 0x000fe20008000000 */
[----:B------:R0:W-:Y:S01]  /*8ec0*/  UTCHMMA tmem[UR17], gdesc[UR20], tmem[UR8], tmem[UR34], idesc[UR35], UPT ;  /* 0x00ff2214110079ea */ /* 0x0001e2000b800008 */
[----:B------:R0:W-:Y:S01]  /*8ed0*/  UTCHMMA tmem[UR26], gdesc[UR24], tmem[UR8], tmem[UR36], idesc[UR37], UPT ;  /* 0x00ff24181a0079ea */ /* 0x0001e2000b800008 */
[----:B------:R0:W-:Y:S01]  /*8ee0*/  UTCBAR [UR4], URZ ;  /* 0x000000ff040073e9 */ /* 0x0001e200080000ff */
[----:B------:R-:W-:Y:S01]  /*8ef0*/  NOP ;  /* 0x0000000000007918 */ /* 0x000fe20000000000 */
.L_x_7:
        /* <DEDUP_REMOVED lines=17> */
[----:B------:R-:W-:Y:S01]  /*9010*/  SHF.R.S32.HI R214, RZ, 0x1f, R51 ;  /* 0x0000001fffd67819 */ /* 0x000fe20000011433 */
[----:B------:R-:W-:Y:S06]  /*9020*/  BRA.U !UP1, `(.L_x_8) ;  /* 0x0000003509d87547 */ /* 0x000fec000b800000 */
[----:B------:R1:W-:Y:S04]  /*9030*/  STL [R1+0x80], R36 ;  /* 0x0000802401007387 */ /* 0x0003e80000100800 */
[----:B-1----:R-:W2:Y:S04]  /*9040*/  LDL R36, [R1+0x40] ;  /* 0x0000400001247983 */ /* 0x002ea80000100800 */
[----:B------:R1:W-:Y:S04]  /*9050*/  STL [R1+0x7c], R3 ;  /* 0x00007c0301007387 */ /* 0x0003e80000100800 */
[----:B-1----:R-:W3:Y:S04]  /*9060*/  LDL R3, [R1+0x3c] ;  /* 0x00003c0001037983 */ /* 0x002ee80000100800 */
[----:B------:R1:W-:Y:S04]  /*9070*/  STL [R1+0x78], R0 ;  /* 0x0000780001007387 */ /* 0x0003e80000100800 */
[----:B-1----:R-:W4:Y:S01]  /*9080*/  LDL R0, [R1+0x38] ;  /* 0x0000380001007983 */ /* 0x002f220000100800 */
[----:B------:R-:W-:Y:S01]  /*9090*/  SHF.L.U64.HI R198, R2, 0x1, R198 ;  /* 0x0000000102c67819 */ /* 0x000fe200000102c6 */
[----:B0-----:R-:W-:-:S02]  /*90a0*/  UIADD3.64 UR24, UPT, UPT, UR14, 0x2, URZ ;  /* 0x000000020e187897 */ /* 0x001fc4000fffe0ff */
[----:B------:R-:W-:-:S03]  /*90b0*/  UIADD3.64 UR26, UPT, UPT, UR14, 0x4, URZ ;  /* 0x000000040e1a7897 */ /* 0x000fc6000fffe0ff */
[----:B------:R-:W4:Y:S01]  /*90c0*/  LDL R198, [R1+0x2c] ;  /* 0x00002c0001c67983 */ /* 0x000f220000100800 */
[----:B--2---:R-:W-:-:S03]  /*90d0*/  SHF.L.U64.HI R197, R36, 0x1, R197 ;  /* 0x0000000124c57819 */ /* 0x004fc600000102c5 */
[----:B------:R0:W5:Y:S04]  /*90e0*/  LDL.LU R36, [R1+0x80] ;  /* 0x0000800001247983 */ /* 0x0001680000300800 */
[----:B------:R1:W-:Y:S01]  /*90f0*/  STL [R1+0x14], R197 ;  /* 0x000014c501007387 */ /* 0x0003e20000100800 */
[----:B---3--:R-:W-:-:S03]  /*9100*/  SHF.L.U64.HI R196, R3, 0x1, R196 ;  /* 0x0000000103c47819 */ /* 0x008fc600000102c4 */
[----:B-1----:R-:W2:Y:S04]  /*9110*/  LDL R197, [R1+0x30] ;  /* 0x0000300001c57983 */ /* 0x002ea80000100800 */
[----:B------:R0:W5:Y:S04]  /*9120*/  LDL.LU R3, [R1+0x7c] ;  /* 0x00007c0001037983 */ /* 0x0001680000300800 */
[----:B------:R1:W-:Y:S01]  /*9130*/  STL [R1+0x18], R196 ;  /* 0x000018c401007387 */ /* 0x0003e20000100800 */
[----:B----4-:R-:W-:-:S03]  /*9140*/  SHF.L.U64.HI R195, R0, 0x1, R195 ;  /* 0x0000000100c37819 */ /* 0x010fc600000102c3 */
[----:B-1----:R-:W3:Y:S04]  /*9150*/  LDL R196, [R1+0x34] ;  /* 0x0000340001c47983 */ /* 0x002ee80000100800 */
[----:B------:R0:W5:Y:S04]  /*9160*/  LDL.LU R0, [R1+0x78] ;  /* 0x0000780001007983 */ /* 0x0001680000300800 */
[----:B------:R1:W-:Y:S04]  /*9170*/  STL [R1+0x1c], R195 ;  /* 0x00001cc301007387 */ /* 0x0003e80000100800 */
[----:B-1----:R-:W4:Y:S01]  /*9180*/  LDL R195, [R1+0x10] ;  /* 0x0000100001c37983 */ /* 0x002f220000100800 */
[----:B------:R-:W-:Y:S01]  /*9190*/  UMOV UR5, UR7 ;  /* 0x0000000700057c82 */ /* 0x000fe20008000000 */
[----:B------:R-:W-:Y:S01]  /*91a0*/  UMOV UR20, 0x1 ;  /* 0x0000000100147882 */ /* 0x000fe20000000000 */
[----:B------:R-:W-:Y:S01]  /*91b0*/  UMOV UR4, URZ ;  /* 0x000000ff00047c82 */ /* 0x000fe20008000000 */
[----:B----4-:R-:W-:-:S02]  /*91c0*/  SHF.L.U64.HI R195, R195, 0x1, R194 ;  /* 0x00000001c3c37819 */ /* 0x010fc400000102c2 */
[----:B---3--:R-:W-:Y:S02]  /*91d0*/  SHF.L.U64.HI R194, R196, 0x1, R193 ;  /* 0x00000001c4c27819 */ /* 0x008fe400000102c1 */
[----:B--2---:R-:W-:Y:S01]  /*91e0*/  SHF.L.U64.HI R193, R197, 0x1, R192 ;  /* 0x00000001c5c17819 */ /* 0x004fe200000102c0 */
[----:B------:R0:W-:Y:S01]  /*91f0*/  STL [R1+0x20], R195 ;  /* 0x000020c301007387 */ /* 0x0001e20000100800 */
[----:B------:R-:W-:Y:S02]  /*9200*/  SHF.L.U64.HI R192, R198, 0x1, R191 ;  /* 0x00000001c6c07819 */ /* 0x000fe400000102bf */
[----:B------:R-:W-:Y:S01]  /*9210*/  SHF.L.U64.HI R191, R223, 0x1, R190 ;  /* 0x00000001dfbf7819 */ /* 0x000fe200000102be */
[----:B------:R0:W-:Y:S01]  /*9220*/  STL [R1+0x44], R194 ;  /* 0x000044c201007387 */ /* 0x0001e20000100800 */
[----:B------:R-:W-:Y:S02]  /*9230*/  SHF.L.U64.HI R190, R222, 0x1, R189 ;  /* 0x00000001debe7819 */ /* 0x000fe400000102bd */
[----:B------:R-:W-:Y:S01]  /*9240*/  SHF.L.U64.HI R189, R220, 0x1, R188 ;  /* 0x00000001dcbd7819 */ /* 0x000fe200000102bc */
[----:B------:R0:W-:Y:S01]  /*9250*/  STL [R1+0x48], R193 ;  /* 0x000048c101007387 */ /* 0x0001e20000100800 */
[----:B------:R-:W-:-:S02]  /*9260*/  SHF.L.U64.HI R188, R219, 0x1, R63 ;  /* 0x00000001dbbc7819 */ /* 0x000fc4000001023f */
[----:B------:R-:W-:Y:S01]  /*9270*/  SHF.L.U64.HI R63, R217, 0x1, R62 ;  /* 0x00000001d93f7819 */ /* 0x000fe2000001023e */
        /* <DEDUP_REMOVED lines=10> */
[----:B------:R-:W-:Y:S01]  /*9320*/  SHF.L.U64.HI R52, R247, 0x1, R35 ;  /* 0x00000001f7347819 */ /* 0x000fe20000010223 */
[----:B------:R-:W-:Y:S01]  /*9330*/  IMAD.MOV.U32 R52, RZ, RZ, R4 ;  /* 0x000000ffff347224 */ /* 0x000fe200078e0004 */
[----:B------:R-:W-:Y:S01]  /*9340*/  SHF.L.U64.HI R35, R246, 0x1, R34 ;  /* 0x00000001f6237819 */ /* 0x000fe20000010222 */
[----:B------:R0:W-:Y:S01]  /*9350*/  STL [R1+0x5c], R188 ;  /* 0x00005cbc01007387 */ /* 0x0001e20000100800 */
[----:B------:R-:W-:Y:S01]  /*9360*/  SHF.L.U64.HI R34, R245, 0x1, R33 ;  /* 0x00000001f5227819 */ /* 0x000fe20000010221 */
[----:B------:R-:W-:Y:S01]  /*9370*/  IMAD.MOV.U32 R53, RZ, RZ, R5 ;  /* 0x000000ffff357224 */ /* 0x000fe200078e0005 */
[----:B------:R-:W-:Y:S01]  /*9380*/  SHF.L.U64.HI R33, R244, 0x1, R32 ;  /* 0x00000001f4217819 */ /* 0x000fe20000010220 */
[----:B------:R0:W-:Y:S01]  /*9390*/  STL [R1+0x60], R63 ;  /* 0x0000603f01007387 */ /* 0x0001e20000100800 */
[----:B------:R-:W-:-:S02]  /*93a0*/  SHF.L.U64.HI R32, R243, 0x1, R31 ;  /* 0x00000001f3207819 */ /* 0x000fc4000001021f */
[----:B------:R-:W-:Y:S01]  /*93b0*/  SHF.L.U64.HI R31, R242, 0x1, R30 ;  /* 0x00000001f21f7819 */ /* 0x000fe2000001021e */
[----:B------:R0:W-:Y:S01]  /*93c0*/  STL [R1+0x64], R62 ;  /* 0x0000643e01007387 */ /* 0x0001e20000100800 */
[----:B------:R-:W-:Y:S02]  /*93d0*/  SHF.L.U64.HI R30, R241, 0x1, R29 ;  /* 0x00000001f11e7819 */ /* 0x000fe4000001021d */
[----:B------:R-:W-:Y:S02]  /*93e0*/  SHF.L.U64.HI R29, R240, 0x1, R28 ;  /* 0x00000001f01d7819 */ /* 0x000fe4000001021c */
[----:B------:R-:W-:Y:S02]  /*93f0*/  SHF.L.U64.HI R28, R239, 0x1, R27 ;  /* 0x00000001ef1c7819 */ /* 0x000fe4000001021b */
[----:B------:R-:W-:Y:S02]  /*9400*/  SHF.L.U64.HI R27, R238, 0x1, R26 ;  /* 0x00000001ee1b7819 */ /* 0x000fe4000001021a */
[----:B------:R-:W-:-:S02]  /*9410*/  SHF.L.U64.HI R26, R237, 0x1, R25 ;  /* 0x00000001ed1a7819 */ /* 0x000fc40000010219 */
[----:B------:R-:W-:Y:S02]  /*9420*/  SHF.L.U64.HI R25, R236, 0x1, R24 ;  /* 0x00000001ec197819 */ /* 0x000fe40000010218 */
        /* <DEDUP_REMOVED lines=30> */
[----:B0-----:R-:W-:-:S07]  /*9610*/  SHF.L.U64.HI R6, R51, 0x1, R214 ;  /* 0x0000000133067819 */ /* 0x001fce00000102d6 */
.L_x_11:
[----:B------:R-:W2:Y:S01]  /*9620*/  LDL R9, [R1+0x68] ;  /* 0x0000680001097983 */ /* 0x000ea20000100800 */
[C---:B-----5:R-:W-:Y:S02]  /*9630*/  ISETP.GT.AND P5, PT, R3.reuse, 0x1, PT ;  /* 0x000000010300780c */ /* 0x060fe40003fa4270 */
[----:B------:R-:W-:Y:S02]  /*9640*/  IADD3 R8, P1, PT, R2, R52, RZ ;  /* 0x0000003402087210 */ /* 0x000fe40007f3e0ff */
[----:B------:R-:W-:Y:S02]  /*9650*/  PRMT R4, RZ, 0x7610, R4 ;  /* 0x00007610ff047816 */ /* 0x000fe40000000004 */
[----:B------:R-:W-:Y:S01]  /*9660*/  ISETP.GT.AND P3, PT, R3, 0x2, PT ;  /* 0x000000020300780c */ /* 0x000fe20003f64270 */
[----:B--2---:R-:W-:-:S06]  /*9670*/  IMAD.X R9, R53, 0x1, R9, P1 ;  /* 0x0000000135097824 */ /* 0x004fcc00008e0609 */
[----:B------:R0:W5:Y:S04]  /*9680*/  @P5 LDG.E.U16 R4, desc[UR22][R8.64] ;  /* 0x0000001608045981 */ /* 0x000168000c1e1500 */
[----:B------:R-:W0:Y:S01]  /*9690*/  LDL R9, [R1+0x40] ;  /* 0x0000400001097983 */ /* 0x000e220000100800 */
[----:B------:R-:W-:Y:S02]  /*96a0*/  SHF.R.S32.HI R7, RZ, 0x1f, R2 ;  /* 0x0000001fff077819 */ /* 0x000fe40000011402 */
[C---:B------:R-:W-:Y:S02]  /*96b0*/  LEA R6, P4, R2.reuse, R52, 0x1 ;  /* 0x0000003402067211 */ /* 0x040fe400078808ff */
[----:B------:R-:W-:Y:S02]  /*96c0*/  SHF.L.U64.HI R7, R2, 0x1, R7 ;  /* 0x0000000102077819 */ /* 0x000fe40000010207 */
[----:B------:R-:W-:-:S03]  /*96d0*/  PRMT R5, RZ, 0x7610, R5 ;  /* 0x00007610ff057816 */ /* 0x000fc60000000005 */
[----:B------:R-:W-:Y:S01]  /*96e0*/  IMAD.X R7, R53, 0x1, R7, P4 ;  /* 0x0000000135077824 */ /* 0x000fe200020e0607 */
[----:B------:R-:W-:-:S04]  /*96f0*/  ISETP.GT.AND P1, PT, R3, 0x3, PT ;  /* 0x000000030300780c */ /* 0x000fc80003f24270 */
[----:B------:R1:W2:Y:S01]  /*9700*/  @P3 LDG.E.U16 R5, desc[UR22][R6.64] ;  /* 0x0000001606053981 */ /* 0x0002a2000c1e1500 */
[----:B------:R-:W-:-:S03]  /*9710*/  PRMT R204, RZ, 0x7610, R204 ;  /* 0x00007610ffcc7816 */ /* 0x000fc600000000cc */
[----:B------:R-:W1:Y:S01]  /*9720*/  LDL R7, [R1+0x3c] ;  /* 0x00003c0001077983 */ /* 0x000e620000100800 */
[----:B0-----:R-:W-:-:S03]  /*9730*/  LEA R8, P6, R9, R52, 0x1 ;  /* 0x0000003409087211 */ /* 0x001fc600078c08ff */
[----:B------:R-:W3:Y:S02]  /*9740*/  LDL R9, [R1+0x14] ;  /* 0x0000140001097983 */ /* 0x000ee40000100800 */
[----:B---3--:R-:W-:-:S05]  /*9750*/  IMAD.X R9, R53, 0x1, R9, P6 ;  /* 0x0000000135097824 */ /* 0x008fca00030e0609 */
[----:B------:R0:W2:Y:S04]  /*9760*/  @P1 LDG.E.U16 R204, desc[UR22][R8.64] ;  /* 0x0000001608cc1981 */ /* 0x0000a8000c1e1500 */
[----:B------:R-:W0:Y:S01]  /*9770*/  LDL R9, [R1+0x38] ;  /* 0x0000380001097983 */ /* 0x000e220000100800 */
[----:B-1----:R-:W-:-:S03]  /*9780*/  LEA R6, P5, R7, R52, 0x1 ;  /* 0x0000003407067211 */ /* 0x002fc600078a08ff */
[----:B------:R-:W3:Y:S01]  /*9790*/  LDL R7, [R1+0x18] ;  /* 0x0000180001077983 */ /* 0x000ee20000100800 */
[----:B------:R-:W-:Y:S02]  /*97a0*/  ISETP.GT.AND P4, PT, R3, 0x4, PT ;  /* 0x000000040300780c */ /* 0x000fe40003f84270 */
[----:B------:R-:W-:Y:S02]  /*97b0*/  PRMT R202, RZ, 0x7610, R202 ;  /* 0x00007610ffca7816 */ /* 0x000fe400000000ca */
[----:B0-----:R-:W-:Y:S02]  /*97c0*/  LEA R8, P6, R9, R52, 0x1 ;  /* 0x0000003409087211 */ /* 0x001fe400078c08ff */
[----:B------:R-:W4:Y:S01]  /*97d0*/  LDL R9, [R1+0x1c] ;  /* 0x00001c0001097983 */ /* 0x000f220000100800 */
[----:B---3--:R-:W-:Y:S01]  /*97e0*/  IMAD.X R7, R53, 0x1, R7, P5 ;  /* 0x0000000135077824 */ /* 0x008fe200028e0607 */
[----:B------:R-:W-:-:S05]  /*97f0*/  ISETP.GT.AND P3, PT, R3, 0x5, PT ;  /* 0x000000050300780c */ /* 0x000fca0003f64270 */
[----:B------:R0:W3:Y:S01]  /*9800*/  @P4 LDG.E.U16 R202, desc[UR22][R6.64] ;  /* 0x0000001606ca4981 */ /* 0x0000e2000c1e1500 */
[----:B------:R-:W-:-:S03]  /*9810*/  PRMT R203, RZ, 0x7610, R203 ;  /* 0x00007610ffcb7816 */ /* 0x000fc600000000cb */
[----:B------:R-:W0:Y:S01]  /*9820*/  LDL R7, [R1+0x10] ;  /* 0x0000100001077983 */ /* 0x000e220000100800 */
[----:B----4-:R-:W-:-:S05]  /*9830*/  IMAD.X R9, R53, 0x1, R9, P6 ;  /* 0x0000000135097824 */ /* 0x010fca00030e0609 */
[----:B------:R1:W3:Y:S04]  /*9840*/  @P3 LDG.E.U16 R203, desc[UR22][R8.64] ;  /* 0x0000001608cb3981 */ /* 0x0002e8000c1e1500 */
[----:B------:R-:W1:Y:S01]  /*9850*/  LDL R9, [R1+0x34] ;  /* 0x0000340001097983 */ /* 0x000e620000100800 */
[----:B0-----:R-:W-:-:S03]  /*9860*/  LEA R6, P5, R7, R52, 0x1 ;  /* 0x0000003407067211 */ /* 0x001fc600078a08ff */
[----:B------:R-:W4:Y:S01]  /*9870*/  LDL R7, [R1+0x20] ;  /* 0x0000200001077983 */ /* 0x000f220000100800 */
[----:B------:R-:W-:Y:S02]  /*9880*/  ISETP.GT.AND P1, PT, R3, 0x6, PT ;  /* 0x000000060300780c */ /* 0x000fe40003f24270 */
[----:B------:R-:W-:Y:S02]  /*9890*/  PRMT R201, RZ, 0x7610, R201 ;  /* 0x00007610ffc97816 */ /* 0x000fe400000000c9 */
[----:B-1----:R-:W-:Y:S02]  /*98a0*/  LEA R8, P6, R9, R52, 0x1 ;  /* 0x0000003409087211 */ /* 0x002fe400078c08ff */
[----:B------:R-:W2:Y:S01]  /*98b0*/  LDL R9, [R1+0x44] ;  /* 0x0000440001097983 */ /* 0x000ea20000100800 */
[----:B----4-:R-:W-:Y:S01]  /*98c0*/  IMAD.X R7, R53, 0x1, R7, P5 ;  /* 0x0000000135077824 */ /* 0x010fe200028e0607 */
[----:B------:R-:W-:-:S05]  /*98d0*/  ISETP.GT.AND P4, PT, R3, 0x7, PT ;  /* 0x000000070300780c */ /* 0x000fca0003f84270 */
[----:B------:R0:W5:Y:S01]  /*98e0*/  @P1 LDG.E.U16 R201, desc[UR22][R6.64] ;  /* 0x0000001606c91981 */ /* 0x000162000c1e1500 */
[----:B------:R-:W-:-:S03]  /*98f0*/  PRMT R200, RZ, 0x7610, R200 ;  /* 0x00007610ffc87816 */ /* 0x000fc600000000c8 */
[----:B------:R-:W0:Y:S01]  /*9900*/  LDL R7, [R1+0x30] ;  /* 0x0000300001077983 */ /* 0x000e220000100800 */
[----:B--2---:R-:W-:-:S05]  /*9910*/  IMAD.X R9, R53, 0x1, R9, P6 ;  /* 0x0000000135097824 */ /* 0x004fca00030e0609 */
[----:B------:R1:W5:Y:S04]  /*9920*/  @P4 LDG.E.U16 R200, desc[UR22][R8.64] ;  /* 0x0000001608c84981 */ /* 0x000368000c1e1500 */
[----:B------:R-:W1:Y:S01]  /*9930*/  LDL R9, [R1+0x2c] ;  /* 0x00002c0001097983 */ /* 0x000e620000100800 */
[----:B0-----:R-:W-:-:S03]  /*9940*/  LEA R6, P5, R7, R52, 0x1 ;  /* 0x0000003407067211 */ /* 0x001fc600078a08ff */
[----:B------:R-:W2:Y:S01]  /*9950*/  LDL R7, [R1+0x48] ;  /* 0x0000480001077983 */ /* 0x000ea20000100800 */
[----:B------:R-:W-:Y:S02]  /*9960*/  ISETP.GT.AND P3, PT, R3, 0x8, PT ;  /* 0x000000080300780c */ /* 0x000fe40003f64270 */
[----:B------:R-:W-:Y:S02]  /*9970*/  PRMT R198, RZ, 0x7610, R198 ;  /* 0x00007610ffc67816 */ /* 0x000fe400000000c6 */
[----:B-1----:R-:W-:Y:S02]  /*9980*/  LEA R8, P6, R9, R52, 0x1 ;  /* 0x0000003409087211 */ /* 0x002fe400078c08ff */
[----:B------:R-:W4:Y:S01]  /*9990*/  LDL R9, [R1+0x4c] ;  /* 0x00004c0001097983 */ /* 0x000f220000100800 */
[----:B--2---:R-:W-:Y:S01]  /*99a0*/  IMAD.X R7, R53, 0x1, R7, P5 ;  /* 0x0000000135077824 */ /* 0x004fe200028e0607 */
[----:B------:R-:W-:-:S05]  /*99b0*/  ISETP.GT.AND P1, PT, R3, 0x9, PT ;  /* 0x000000090300780c */ /* 0x000fca0003f24270 */
[----:B------:R0:W5:Y:S01]  /*99c0*/  @P3 LDG.E.U16 R198, desc[UR22][R6.64] ;  /* 0x0000001606c63981 */ /* 0x000162000c1e1500 */
[----:B------:R-:W-:-:S03]  /*99d0*/  PRMT R199, RZ, 0x7610, R199 ;  /* 0x00007610ffc77816 */ /* 0x000fc600000000c7 */
[----:B------:R-:W0:Y:S01]  /*99e0*/  LDL R7, [R1+0xc] ;  /* 0x00000c0001077983 */ /* 0x000e220000100800 */
[----:B----4-:R-:W-:-:S05]  /*99f0*/  IMAD.X R9, R53, 0x1, R9, P6 ;  /* 0x0000000135097824 */ /* 0x010fca00030e0609 */
        /* <DEDUP_REMOVED lines=29> */
[----:B------:R-:W1:Y:S01]  /*9bd0*/  LDL R9, [R1] ;  /* 0x0000000001097983 */ /* 0x000e620000100800 */
[----:B0-----:R-:W-:-:S03]  /*9be0*/  LEA R6, P5, R7, R52, 0x1 ;  /* 0x0000003407067211 */ /* 0x001fc600078a08ff */
[----:B------:R-:W2:Y:S01]  /*9bf0*/  LDL R7, [R1+0x60] ;  /* 0x0000600001077983 */ /* 0x000ea20000100800 */
[----:B------:R-:W-:Y:S02]  /*9c00*/  ISETP.GT.AND P3, PT, R3, 0xe, PT ;  /* 0x0000000e0300780c */ /* 0x000fe40003f64270 */
[----:B------:R-:W-:Y:S02]  /*9c10*/  PRMT R11, RZ, 0x7610, R11 ;  /* 0x00007610ff0b7816 */ /* 0x000fe4000000000b */
[----:B-1----:R-:W-:Y:S02]  /*9c20*/  LEA R8, P6, R9, R52, 0x1 ;  /* 0x0000003409087211 */ /* 0x002fe400078c08ff */
[----:B------:R-:W4:Y:S01]  /*9c30*/  LDL R9, [R1+0x64] ;  /* 0x0000640001097983 */ /* 0x000f220000100800 */
[----:B--2---:R-:W-:Y:S01]  /*9c40*/  IMAD.X R7, R53, 0x1, R7, P5 ;  /* 0x0000000135077824 */ /* 0x004fe200028e0607 */
[C---:B------:R-:W-:Y:S02]  /*9c50*/  ISETP.GT.AND P1, PT, R3.reuse, 0xf, PT ;  /* 0x0000000f0300780c */ /* 0x040fe40003f24270 */
[----:B------:R-:W-:-:S03]  /*9c60*/  ISETP.GT.AND P4, PT, R3, 0x10, PT ;  /* 0x000000100300780c */ /* 0x000fc60003f84270 */
[----:B------:R0:W5:Y:S01]  /*9c70*/  @P3 LDG.E.U16 R11, desc[UR22][R6.64] ;  /* 0x00000016060b3981 */ /* 0x000162000c1e1500 */
[----:B------:R-:W-:Y:S02]  /*9c80*/  PRMT R194, RZ, 0x7610, R194 ;  /* 0x00007610ffc27816 */ /* 0x000fe400000000c2 */
[----:B0-----:R-:W-:Y:S02]  /*9c90*/  SHF.R.S32.HI R7, RZ, 0x1f, R252 ;  /* 0x0000001fff077819 */ /* 0x001fe400000114fc */
[C---:B------:R-:W-:Y:S02]  /*9ca0*/  LEA R6, P5, R252.reuse, R52, 0x1 ;  /* 0x00000034fc067211 */ /* 0x040fe400078a08ff */
[----:B------:R-:W-:Y:S02]  /*9cb0*/  SHF.L.U64.HI R7, R252, 0x1, R7 ;  /* 0x00000001fc077819 */ /* 0x000fe40000010207 */
[----:B------:R-:W-:-:S03]  /*9cc0*/  PRMT R193, RZ, 0x7610, R193 ;  /* 0x00007610ffc17816 */ /* 0x000fc600000000c1 */
[----:B------:R-:W-:Y:S01]  /*9cd0*/  IMAD.X R7, R53, 0x1, R7, P5 ;  /* 0x0000000135077824 */ /* 0x000fe200028e0607 */
[----:B------:R-:W-:-:S04]  /*9ce0*/  ISETP.GT.AND P3, PT, R3, 0x11, PT ;  /* 0x000000110300780c */ /* 0x000fc80003f64270 */
[----:B------:R0:W5:Y:S01]  /*9cf0*/  @P4 LDG.E.U16 R193, desc[UR22][R6.64] ;  /* 0x0000001606c14981 */ /* 0x000162000c1e1500 */
[----:B------:R-:W-:Y:S02]  /*9d00*/  PRMT R12, RZ, 0x7610, R12 ;  /* 0x00007610ff0c7816 */ /* 0x000fe4000000000c */
[----:B0-----:R-:W-:Y:S02]  /*9d10*/  SHF.R.S32.HI R7, RZ, 0x1f, R250 ;  /* 0x0000001fff077819 */ /* 0x001fe400000114fa */
[C---:B------:R-:W-:Y:S02]  /*9d20*/  LEA R6, P5, R250.reuse, R52, 0x1 ;  /* 0x00000034fa067211 */ /* 0x040fe400078a08ff */
[----:B------:R-:W-:Y:S02]  /*9d30*/  SHF.L.U64.HI R7, R250, 0x1, R7 ;  /* 0x00000001fa077819 */ /* 0x000fe40000010207 */
[----:B------:R-:W-:-:S03]  /*9d40*/  PRMT R192, RZ, 0x7610, R192 ;  /* 0x00007610ffc07816 */ /* 0x000fc600000000c0 */
[----:B------:R-:W-:Y:S01]  /*9d50*/  IMAD.X R7, R53, 0x1, R7, P5 ;  /* 0x0000000135077824 */ /* 0x000fe200028e0607 */
[----:B------:R-:W-:Y:S02]  /*9d60*/  ISETP.GT.AND P4, PT, R3, 0x13, PT ;  /* 0x000000130300780c */ /* 0x000fe40003f84270 */
[----:B------:R-:W-:Y:S02]  /*9d70*/  PRMT R13, RZ, 0x7610, R13 ;  /* 0x00007610ff0d7816 */ /* 0x000fe4000000000d */
[----:B------:R-:W-:Y:S02]  /*9d80*/  PRMT R14, RZ, 0x7610, R14 ;  /* 0x00007610ff0e7816 */ /* 0x000fe4000000000e */
[----:B------:R-:W-:Y:S02]  /*9d90*/  PRMT R191, RZ, 0x7610, R191 ;  /* 0x00007610ffbf7816 */ /* 0x000fe400000000bf */
[----:B------:R-:W-:Y:S02]  /*9da0*/  PRMT R15, RZ, 0x7610, R15 ;  /* 0x00007610ff0f7816 */ /* 0x000fe4000000000f */
        /* <DEDUP_REMOVED lines=19> */
[----:B------:R-:W-:Y:S01]  /*9ee0*/  PRMT R25, RZ, 0x7610, R25 ;  /* 0x00007610ff197816 */ /* 0x000fe20000000019 */
[----:B----4-:R-:W-:-:S05]  /*9ef0*/  IMAD.X R9, R53, 0x1, R9, P6 ;  /* 0x0000000135097824 */ /* 0x010fca00030e0609 */
[----:B------:R0:W5:Y:S01]  /*9f00*/  @P1 LDG.E.U16 R194, desc[UR22][R8.64] ;  /* 0x0000001608c21981 */ /* 0x000162000c1e1500 */
[----:B------:R-:W-:Y:S02]  /*9f10*/  ISETP.GT.AND P1, PT, R3, 0x12, PT ;  /* 0x000000120300780c */ /* 0x000fe40003f24270 */
[----:B0-----:R-:W-:Y:S02]  /*9f20*/  SHF.R.S32.HI R9, RZ, 0x1f, R251 ;  /* 0x0000001fff097819 */ /* 0x001fe400000114fb */
[C---:B------:R-:W-:Y:S02]  /*9f30*/  LEA R8, P6, R251.reuse, R52, 0x1 ;  /* 0x00000034fb087211 */ /* 0x040fe400078c08ff */
[----:B------:R-:W-:-:S07]  /*9f40*/  SHF.L.U64.HI R9, R251, 0x1, R9 ;  /* 0x00000001fb097819 */ /* 0x000fce0000010209 */
[----:B------:R0:W5:Y:S01]  /*9f50*/  @P1 LDG.E.U16 R192, desc[UR22][R6.64] ;  /* 0x0000001606c01981 */ /* 0x000162000c1e1500 */
[----:B------:R-:W-:-:S05]  /*9f60*/  IMAD.X R9, R53, 0x1, R9, P6 ;  /* 0x0000000135097824 */ /* 0x000fca00030e0609 */
[----:B------:R1:W5:Y:S01]  /*9f70*/  @P3 LDG.E.U16 R12, desc[UR22][R8.64] ;  /* 0x00000016080c3981 */ /* 0x000362000c1e1500 */
[----:B0-----:R-:W-:Y:S02]  /*9f80*/  SHF.R.S32.HI R7, RZ, 0x1f, R248 ;  /* 0x0000001fff077819 */ /* 0x001fe400000114f8 */
[----:B------:R-:W-:Y:S02]  /*9f90*/  ISETP.GT.AND P3, PT, R3, 0x14, PT ;  /* 0x000000140300780c */ /* 0x000fe40003f64270 */
[----:B-1----:R-:W-:Y:S02]  /*9fa0*/  SHF.R.S32.HI R9, RZ, 0x1f, R249 ;  /* 0x0000001fff097819 */ /* 0x002fe400000114f9 */
[CC--:B------:R-:W-:Y:S02]  /*9fb0*/  LEA R8, P6, R249.reuse, R52.reuse, 0x1 ;  /* 0x00000034f9087211 */ /* 0x0c0fe400078c08ff */
[----:B------:R-:W-:Y:S02]  /*9fc0*/  SHF.L.U64.HI R9, R249, 0x1, R9 ;  /* 0x00000001f9097819 */ /* 0x000fe40000010209 */
[----:B------:R-:W-:-:S02]  /*9fd0*/  LEA R6, P5, R248, R52, 0x1 ;  /* 0x00000034f8067211 */ /* 0x000fc400078a08ff */
[----:B------:R-:W-:Y:S01]  /*9fe0*/  SHF.L.U64.HI R7, R248, 0x1, R7 ;  /* 0x00000001f8077819 */ /* 0x000fe20000010207 */
[----:B------:R-:W-:Y:S01]  /*9ff0*/  IMAD.X R9, R53, 0x1, R9, P6 ;  /* 0x0000000135097824 */ /* 0x000fe200030e0609 */
[----:B------:R-:W-:-:S03]  /*a000*/  ISETP.GT.AND P1, PT, R3, 0x15, PT ;  /* 0x000000150300780c */ /* 0x000fc60003f24270 */
[----:B------:R-:W-:Y:S01]  /*a010*/  IMAD.X R7, R53, 0x1, R7, P5 ;  /* 0x0000000135077824 */ /* 0x000fe200028e0607 */
[----:B------:R0:W5:Y:S01]  /*a020*/  @P4 LDG.E.U16 R13, desc[UR22][R8.64] ;  /* 0x00000016080d4981 */ /* 0x000162000c1e1500 */
[----:B------:R-:W-:-:S03]  /*a030*/  ISETP.GT.AND P4, PT, R3, 0x16, PT ;  /* 0x000000160300780c */ /* 0x000fc60003f84270 */
[----:B------:R1:W5:Y:S01]  /*a040*/  @P3 LDG.E.U16 R14, desc[UR22][R6.64] ;  /* 0x00000016060e3981 */ /* 0x000362000c1e1500 */
[----:B0-----:R-:W-:Y:S02]  /*a050*/  SHF.R.S32.HI R9, RZ, 0x1f, R247 ;  /* 0x0000001fff097819 */ /* 0x001fe400000114f7 */
[CC--:B------:R-:W-:Y:S02]  /*a060*/  LEA R8, P6, R247.reuse, R52.reuse, 0x1 ;  /* 0x00000034f7087211 */ /* 0x0c0fe400078c08ff */
[----:B------:R-:W-:Y:S02]  /*a070*/  SHF.L.U64.HI R9, R247, 0x1, R9 ;  /* 0x00000001f7097819 */ /* 0x000fe40000010209 */
[----:B-1----:R-:W-:Y:S02]  /*a080*/  SHF.R.S32.HI R7, RZ, 0x1f, R246 ;  /* 0x0000001fff077819 */ /* 0x002fe400000114f6 */
[C---:B------:R-:W-:Y:S01]  /*a090*/  LEA R6, P5, R246.reuse, R52, 0x1 ;  /* 0x00000034f6067211 */ /* 0x040fe200078a08ff */
[----:B------:R-:W-:Y:S01]  /*a0a0*/  IMAD.X R9, R53, 0x1, R9, P6 ;  /* 0x0000000135097824 */ /* 0x000fe200030e0609 */
[----:B------:R-:W-:-:S02]  /*a0b0*/  SHF.L.U64.HI R7, R246, 0x1, R7 ;  /* 0x00000001f6077819 */ /* 0x000fc40000010207 */
[----:B------:R-:W-:Y:S02]  /*a0c0*/  ISETP.GT.AND P3, PT, R3, 0x17, PT ;  /* 0x000000170300780c */ /* 0x000fe40003f64270 */
[----:B------:R0:W5:Y:S01]  /*a0d0*/  @P1 LDG.E.U16 R191, desc[UR22][R8.64] ;  /* 0x0000001608bf1981 */ /* 0x000162000c1e1500 */
[----:B------:R-:W-:Y:S01]  /*a0e0*/  IMAD.X R7, R53, 0x1, R7, P5 ;  /* 0x0000000135077824 */ /* 0x000fe200028e0607 */
[----:B------:R-:W-:-:S04]  /*a0f0*/  ISETP.GT.AND P1, PT, R3, 0x18, PT ;  /* 0x000000180300780c */ /* 0x000fc80003f24270 */
        /* <DEDUP_REMOVED lines=128> */
[----:B------:R-:W-:Y:S02]  /*a900*/  PRMT R34, RZ, 0x7610, R34 ;  /* 0x00007610ff227816 */ /* 0x000fe40000000022 */
[----:B------:R-:W-:Y:S01]  /*a910*/  PRMT R33, RZ, 0x7610, R33 ;  /* 0x00007610ff217816 */ /* 0x000fe20000000021 */
[----:B------:R-:W-:Y:S01]  /*a920*/  IMAD.X R7, R53, 0x1, R7, P5 ;  /* 0x0000000135077824 */ /* 0x000fe200028e0607 */
[C---:B------:R-:W-:Y:S02]  /*a930*/  ISETP.GT.AND P1, PT, R3.reuse, 0x2d, PT ;  /* 0x0000002d0300780c */ /* 0x040fe40003f24270 */
        /* <DEDUP_REMOVED lines=35> */
[----:B------:R-:W-:Y:S01]  /*ab70*/  PRMT R31, RZ, 0x7610, R31 ;  /* 0x00007610ff1f7816 */ /* 0x000fe2000000001f */
[----:B------:R-:W-:Y:S01]  /*ab80*/  IMAD.X R9, R53, 0x1, R9, P3 ;  /* 0x0000000135097824 */ /* 0x000fe200018e0609 */
[----:B------:R-:W-:-:S02]  /*ab90*/  LEA R6, P1, R206, R52, 0x1 ;  /* 0x00000034ce067211 */ /* 0x000fc400078208ff */
[----:B------:R-:W-:Y:S02]  /*aba0*/  SHF.L.U64.HI R7, R206, 0x1, R7 ;  /* 0x00000001ce077819 */ /* 0x000fe40000010207 */
[----:B------:R-:W-:Y:S01]  /*abb0*/  PRMT R29, RZ, 0x7610, R29 ;  /* 0x00007610ff1d7816 */ /* 0x000fe2000000001d */
[----:B------:R0:W5:Y:S02]  /*abc0*/  @P4 LDG.E.U16 R31, desc[UR22][R8.64] ;  /* 0x00000016081f4981 */ /* 0x000164000c1e1500 */
[----:B------:R-:W-:Y:S01]  /*abd0*/  IMAD.X R7, R53, 0x1, R7, P1 ;  /* 0x0000000135077824 */ /* 0x000fe200008e0607 */
[----:B------:R-:W-:-:S04]  /*abe0*/  ISETP.GT.AND P3, PT, R3, 0x33, PT ;  /* 0x000000330300780c */ /* 0x000fc80003f64270 */
[----:B------:R1:W5:Y:S01]  /*abf0*/  @P5 LDG.E.U16 R29, desc[UR22][R6.64] ;  /* 0x00000016061d5981 */ /* 0x000362000c1e1500 */
[----:B0-----:R-:W-:-:S04]  /*ac00*/  SHF.R.S32.HI R9, RZ, 0x1f, R39 ;  /* 0x0000001fff097819 */ /* 0x001fc80000011427 */
[C---:B------:R-:W-:Y:S02]  /*ac10*/  SHF.L.U64.HI R9, R39.reuse, 0x1, R9 ;  /* 0x0000000127097819 */ /* 0x040fe40000010209 */
[----:B-1----:R-:W-:Y:S02]  /*ac20*/  LEA R6, P1, R39, R52, 0x1 ;  /* 0x0000003427067211 */ /* 0x002fe400078208ff */
[----:B------:R-:W-:-:S03]  /*ac30*/  PRMT R30, RZ, 0x7610, R30 ;  /* 0x00007610ff1e7816 */ /* 0x000fc6000000001e */
[----:B------:R-:W-:Y:S01]  /*ac40*/  IMAD.X R7, R53, 0x1, R9, P1 ;  /* 0x0000000135077824 */ /* 0x000fe200008e0609 */
[----:B------:R-:W-:-:S04]  /*ac50*/  SHF.R.S32.HI R9, RZ, 0x1f, R40 ;  /* 0x0000001fff097819 */ /* 0x000fc80000011428 */
[----:B------:R0:W5:Y:S01]  /*ac60*/  @P3 LDG.E.U16 R30, desc[UR22][R6.64] ;  /* 0x00000016061e3981 */ /* 0x000162000c1e1500 */
[----:B------:R-:W-:Y:S02]  /*ac70*/  ISETP.GT.AND P3, PT, R3, 0x34, PT ;  /* 0x000000340300780c */ /* 0x000fe40003f64270 */
[C---:B------:R-:W-:Y:S02]  /*ac80*/  SHF.L.U64.HI R9, R40.reuse, 0x1, R9 ;  /* 0x0000000128097819 */ /* 0x040fe40000010209 */
[----:B------:R-:W-:Y:S02]  /*ac90*/  PRMT R205, RZ, 0x7610, R205 ;  /* 0x00007610ffcd7816 */ /* 0x000fe400000000cd */
[----:B0-----:R-:W-:-:S05]  /*aca0*/  LEA R6, P1, R40, R52, 0x1 ;  /* 0x0000003428067211 */ /* 0x001fca00078208ff */
        /* <DEDUP_REMOVED lines=66> */
[C---:B------:R-:W-:Y:S02]  /*b0d0*/  ISETP.GT.AND P3, PT, R3.reuse, 0x3e, PT ;  /* 0x0000003e0300780c */ /* 0x040fe40003f64270 */
[C---:B------:R-:W-:Y:S02]  /*b0e0*/  SHF.L.U64.HI R8, R50.reuse, 0x1, R8 ;  /* 0x0000000132087819 */ /* 0x040fe40000010208 */
[----:B------:R-:W-:Y:S02]  /*b0f0*/  PRMT R220, RZ, 0x7610, R220 ;  /* 0x00007610ffdc7816 */ /* 0x000fe400000000dc */
[----:B0-----:R-:W-:Y:S02]  /*b100*/  LEA R6, P1, R50, R52, 0x1 ;  /* 0x0000003432067211 */ /* 0x001fe400078208ff */
[----:B------:R-:W-:-:S03]  /*b110*/  ISETP.GT.AND P4, PT, R3, 0x3f, PT ;  /* 0x0000003f0300780c */ /* 0x000fc60003f84270 */
[----:B------:R-:W-:Y:S01]  /*b120*/  IMAD.X R7, R53, 0x1, R8, P1 ;  /* 0x0000000135077824 */ /* 0x000fe200008e0608 */
[----:B------:R-:W-:Y:S02]  /*b130*/  SHF.R.S32.HI R8, RZ, 0x1f, R51 ;  /* 0x0000001fff087819 */ /* 0x000fe40000011433 */
[----:B------:R-:W-:Y:S02]  /*b140*/  ISETP.GT.AND P1, PT, R3, RZ, PT ;  /* 0x000000ff0300720c */ /* 0x000fe40003f24270 */
[----:B------:R0:W5:Y:S01]  /*b150*/  @P3 LDG.E.U16 R220, desc[UR22][R6.64] ;  /* 0x0000001606dc3981 */ /* 0x000162000c1e1500 */
[C---:B------:R-:W-:Y:S02]  /*b160*/  SHF.L.U64.HI R8, R51.reuse, 0x1, R8 ;  /* 0x0000000133087819 */ /* 0x040fe40000010208 */
[----:B------:R-:W-:Y:S02]  /*b170*/  PRMT R222, RZ, 0x7610, R222 ;  /* 0x00007610ffde7816 */ /* 0x000fe400000000de */
[----:B0-----:R-:W-:-:S05]  /*b180*/  LEA R6, P3, R51, R52, 0x1 ;  /* 0x0000003433067211 */ /* 0x001fca00078608ff */
[----:B------:R-:W-:Y:S01]  /*b190*/  IMAD.X R7, R53, 0x1, R8, P3 ;  /* 0x0000000135077824 */ /* 0x000fe200018e0608 */
[----:B------:R-:W-:Y:S01]  /*b1a0*/  PRMT R223, RZ, 0x7610, R223 ;  /* 0x00007610ffdf7816 */ /* 0x000fe200000000df */
[----:B------:R-:W-:-:S03]  /*b1b0*/  USHF.L.U32 UR6, UR6, 0x1f, URZ ;  /* 0x0000001f06067899 */ /* 0x000fc600080006ff */
[----:B------:R0:W5:Y:S02]  /*b1c0*/  @P4 LDG.E.U16 R222, desc[UR22][R6.64] ;  /* 0x0000001606de4981 */ /* 0x000164000c1e1500 */
[----:B0-----:R-:W-:Y:S02]  /*b1d0*/  @P1 IMAD.MOV.U32 R6, RZ, RZ, R52 ;  /* 0x000000ffff061224 */ /* 0x001fe400078e0034 */
[----:B------:R-:W-:-:S05]  /*b1e0*/  @P1 IMAD.MOV.U32 R7, RZ, RZ, R53 ;  /* 0x000000ffff071224 */ /* 0x000fca00078e0035 */
[----:B------:R0:W5:Y:S02]  /*b1f0*/  @P1 LDG.E.U16 R223, desc[UR22][R6.64] ;  /* 0x0000001606df1981 */ /* 0x000164000c1e1500 */
[----:B0-----:R-:W-:-:S04]  /*b200*/  IMAD.U32 R7, RZ, RZ, UR6 ;  /* 0x00000006ff077e24 */ /* 0x001fc8000f8e00ff */
[----:B------:R-:W0:Y:S01]  /*b210*/  SYNCS.PHASECHK.TRANS64.TRYWAIT P1, [UR11], R7 ;  /* 0x00000007ff0075a7 */ /* 0x000e22000802110b */
[----:B------:R-:W-:Y:S02]  /*b220*/  PRMT R5, R5, 0x5410, R204 ;  /* 0x0000541005057816 */ /* 0x000fe400000000cc */
[----:B---3--:R-:W-:Y:S01]  /*b230*/  PRMT R6, R202, 0x5410, R203 ;  /* 0x00005410ca067816 */ /* 0x008fe200000000cb */
[----:B0-----:R-:W-:Y:S06]  /*b240*/  @!P1 BRA `(.L_x_9) ;  /* 0x00000058000c9947 */ /* 0x001fec0003800000 */
.L_x_17:
[----:B-----5:R-:W-:Y:S01]  /*b250*/  PRMT R25, R25, 0x5410, R34 ;  /* 0x0000541019197816 */ /* 0x020fe20000000022 */
[----:B------:R-:W-:Y:S01]  /*b260*/  IMAD.WIDE R68, R38, 0x2, R68 ;  /* 0x0000000226447825 */ /* 0x000fe200078e0244 */
[----:B------:R-:W-:Y:S02]  /*b270*/  PRMT R34, R217, 0x5410, R219 ;  /* 0x00005410d9227816 */ /* 0x000fe400000000db */
[----:B------:R-:W0:Y:S01]  /*b280*/  S2R R219, SR_TID.X ;  /* 0x0000000000db7919 */ /* 0x000e220000002100 */
[----:B------:R-:W-:Y:S01]  /*b290*/  PRMT R24, R24, 0x5410, R35 ;  /* 0x0000541018187816 */ /* 0x000fe20000000023 */
[C---:B------:R-:W-:Y:S01]  /*b2a0*/  IMAD.WIDE R74, R38.reuse, 0x2, R74 ;  /* 0x00000002264a7825 */ /* 0x040fe200078e024a */
[----:B------:R-:W-:Y:S02]  /*b2b0*/  PRMT R26, R33, 0x5410, R26 ;  /* 0x00005410211a7816 */ /* 0x000fe4000000001a */
[----:B------:R-:W-:Y:S01]  /*b2c0*/  PRMT R27, R27, 0x5410, R32 ;  /* 0x000054101b1b7816 */ /* 0x000fe20000000020 */
[----:B------:R-:W-:Y:S01]  /*b2d0*/  IMAD.WIDE R82, R38, 0x2, R82 ;  /* 0x0000000226527825 */ /* 0x000fe200078e0252 */
[----:B------:R-:W-:-:S02]  /*b2e0*/  PRMT R28, R28, 0x5410, R31 ;  /* 0x000054101c1c7816 */ /* 0x000fc4000000001f */
[----:B------:R-:W-:Y:S01]  /*b2f0*/  PRMT R29, R29, 0x5410, R30 ;  /* 0x000054101d1d7816 */ /* 0x000fe2000000001e */
[----:B------:R-:W-:Y:S01]  /*b300*/  IMAD.WIDE R90, R38, 0x2, R90 ;  /* 0x00000002265a7825 */ /* 0x000fe200078e025a */
[----:B------:R-:W-:Y:S02]  /*b310*/  PRMT R7, R201, 0x5410, R200 ;  /* 0x00005410c9077816 */ /* 0x000fe400000000c8 */
[----:B------:R-:W-:Y:S01]  /*b320*/  PRMT R8, R198, 0x5410, R199 ;  /* 0x00005410c6087816 */ /* 0x000fe200000000c7 */
[----:B------:R-:W-:Y:S01]  /*b330*/  IMAD.WIDE R98, R38, 0x2, R98 ;  /* 0x0000000226627825 */ /* 0x000fe200078e0262 */
        /* <DEDUP_REMOVED lines=31> */
[----:B0-----:R-:W-:Y:S01]  /*b530*/  LOP3.LUT R219, R219, 0x3f, RZ, 0xc0, !PT ;  /* 0x0000003fdbdb7812 */ /* 0x001fe200078ec0ff */
[C---:B------:R-:W-:Y:S01]  /*b540*/  IMAD.WIDE R186, R38.reuse, 0x2, R186 ;  /* 0x0000000226ba7825 */ /* 0x040fe200078e02ba */
[----:B------:R0:W-:Y:S01]  /*b550*/  STTM.x32 tmem[UR10+0x80], R4 ;  /* 0x00008004000079ed */ /* 0x0001e200082c000a */
[----:B------:R-:W1:Y:S01]  /*b560*/  FENCE.VIEW.ASYNC.T ;  /* 0x00000000000073c6 */ /* 0x000e620000000200 */
[----:B------:R-:W-:Y:S01]  /*b570*/  ISETP.GE.AND P1, PT, R219, R3, PT ;  /* 0x00000003db00720c */ /* 0x000fe20003f26270 */
[C---:B------:R-:W-:Y:S01]  /*b580*/  IMAD.WIDE R184, R38.reuse, 0x2, R184 ;  /* 0x0000000226b87825 */ /* 0x040fe200078e02b8 */
[----:B------:R-:W-:Y:S01]  /*b590*/  PRMT R54, RZ, 0x7610, R54 ;  /* 0x00007610ff367816 */ /* 0x000fe20000000036 */
[----:B-1----:R-:W-:Y:S01]  /*b5a0*/  BAR.SYNC.DEFER_BLOCKING 0x0 ;  /* 0x0000000000007b1d */ /* 0x002fe20000010000 */
[----:B------:R-:W-:Y:S01]  /*b5b0*/  PRMT R57, RZ, 0x7610, R57 ;  /* 0x00007610ff397816 */ /* 0x000fe20000000039 */
[----:B------:R-:W-:Y:S01]  /*b5c0*/  IMAD.WIDE R176, R38, 0x2, R176 ;  /* 0x0000000226b07825 */ /* 0x000fe200078e02b0 */
[----:B------:R-:W-:-:S02]  /*b5d0*/  PRMT R188, RZ, 0x7610, R188 ;  /* 0x00007610ffbc7816 */ /* 0x000fc400000000bc */
[----:B------:R-:W-:Y:S01]  /*b5e0*/  PRMT R191, RZ, 0x7610, R191 ;  /* 0x00007610ffbf7816 */ /* 0x000fe200000000bf */
[C---:B------:R-:W-:Y:S01]  /*b5f0*/  IMAD.WIDE R168, R38.reuse, 0x2, R168 ;  /* 0x0000000226a87825 */ /* 0x040fe200078e02a8 */
[----:B------:R-:W-:Y:S02]  /*b600*/  PRMT R193, RZ, 0x7610, R193 ;  /* 0x00007610ffc17816 */ /* 0x000fe400000000c1 */
[----:B------:R-:W-:Y:S01]  /*b610*/  PRMT R195, RZ, 0x7610, R195 ;  /* 0x00007610ffc37816 */ /* 0x000fe200000000c3 */
[C---:B------:R-:W-:Y:S01]  /*b620*/  IMAD.WIDE R160, R38.reuse, 0x2, R160 ;  /* 0x0000000226a07825 */ /* 0x040fe200078e02a0 */
[----:B------:R-:W-:Y:S02]  /*b630*/  PRMT R197, RZ, 0x7610, R197 ;  /* 0x00007610ffc57816 */ /* 0x000fe400000000c5 */
        /* <DEDUP_REMOVED lines=8> */
[----:B------:R-:W-:Y:S01]  /*b6c0*/  PRMT R194, RZ, 0x7610, R194 ;  /* 0x00007610ffc27816 */ /* 0x000fe200000000c2 */
[----:B------:R-:W2:Y:S01]  /*b6d0*/  @!P1 LDG.E.U16 R54, desc[UR22][R122.64] ;  /* 0x000000167a369981 */ /* 0x000ea2000c1e1500 */
[----:B------:R-:W-:Y:S01]  /*b6e0*/  PRMT R196, RZ, 0x7610, R196 ;  /* 0x00007610ffc47816 */ /* 0x000fe200000000c4 */
[C---:B------:R-:W-:Y:S01]  /*b6f0*/  IMAD.WIDE R128, R38.reuse, 0x2, R128 ;  /* 0x0000000226807825 */ /* 0x040fe200078e0280 */
[----:B------:R-:W-:Y:S01]  /*b700*/  PRMT R198, RZ, 0x7610, R198 ;  /* 0x00007610ffc67816 */ /* 0x000fe200000000c6 */
[----:B------:R-:W3:Y:S01]  /*b710*/  @!P1 LDG.E.U16 R57, desc[UR22][R114.64] ;  /* 0x0000001672399981 */ /* 0x000ee2000c1e1500 */
[----:B------:R-:W-:Y:S01]  /*b720*/  PRMT R200, RZ, 0x7610, R200 ;  /* 0x00007610ffc87816 */ /* 0x000fe200000000c8 */
[C---:B------:R-:W-:Y:S01]  /*b730*/  IMAD.WIDE R120, R38.reuse, 0x2, R120 ;  /* 0x0000000226787825 */ /* 0x040fe200078e0278 */
[----:B------:R-:W-:Y:S01]  /*b740*/  PRMT R56, RZ, 0x7610, R56 ;  /* 0x00007610ff387816 */ /* 0x000fe20000000038 */
[----:B------:R-:W4:Y:S01]  /*b750*/  @!P1 LDG.E.U16 R188, desc[UR22][R106.64] ;  /* 0x000000166abc9981 */ /* 0x000f22000c1e1500 */
[----:B------:R-:W-:Y:S01]  /*b760*/  PRMT R63, RZ, 0x7610, R63 ;  /* 0x00007610ff3f7816 */ /* 0x000fe2000000003f */
[C---:B------:R-:W-:Y:S01]  /*b770*/  IMAD.WIDE R112, R38.reuse, 0x2, R112 ;  /* 0x0000000226707825 */ /* 0x040fe200078e0270 */
[----:B------:R-:W-:Y:S01]  /*b780*/  PRMT R190, RZ, 0x7610, R190 ;  /* 0x00007610ffbe7816 */ /* 0x000fe200000000be */
[----:B------:R-:W4:Y:S02]  /*b790*/  @!P1 LDG.E.U16 R191, desc[UR22][R98.64] ;  /* 0x0000001662bf9981 */ /* 0x000f24000c1e1500 */
[----:B------:R-:W-:-:S02]  /*b7a0*/  IMAD.WIDE R104, R38, 0x2, R104 ;  /* 0x0000000226687825 */ /* 0x000fc400078e0268 */
[----:B------:R-:W4:Y:S02]  /*b7b0*/  @!P1 LDG.E.U16 R193, desc[UR22][R90.64] ;  /* 0x000000165ac19981 */ /* 0x000f24000c1e1500 */
[C---:B------:R-:W-:Y:S02]  /*b7c0*/  IMAD.WIDE R96, R38.reuse, 0x2, R96 ;  /* 0x0000000226607825 */ /* 0x040fe400078e0260 */
[----:B------:R-:W4:Y:S02]  /*b7d0*/  @!P1 LDG.E.U16 R195, desc[UR22][R82.64] ;  /* 0x0000001652c39981 */ /* 0x000f24000c1e1500 */
[C---:B------:R-:W-:Y:S02]  /*b7e0*/  IMAD.WIDE R88, R38.reuse, 0x2, R88 ;  /* 0x0000000226587825 */ /* 0x040fe400078e0258 */
        /* <DEDUP_REMOVED lines=8> */
[----:B------:R-:W4:Y:S01]  /*b870*/  @!P1 LDG.E.U16 R189, desc[UR22][R104.64] ;  /* 0x0000001668bd9981 */ /* 0x000f22000c1e1500 */
[----:B0-----:R-:W-:Y:S01]  /*b880*/  PRMT R4, RZ, 0x7610, R4 ;  /* 0x00007610ff047816 */ /* 0x001fe20000000004 */
[C---:B------:R-:W-:Y:S01]  /*b890*/  IMAD.WIDE R174, R38.reuse, 0x2, R174 ;  /* 0x0000000226ae7825 */ /* 0x040fe200078e02ae */
[----:B------:R-:W-:Y:S01]  /*b8a0*/  PRMT R8, RZ, 0x7610, R8 ;  /* 0x00007610ff087816 */ /* 0x000fe20000000008 */
[----:B------:R-:W4:Y:S01]  /*b8b0*/  @!P1 LDG.E.U16 R192, desc[UR22][R96.64] ;  /* 0x0000001660c09981 */ /* 0x000f22000c1e1500 */
[----:B------:R-:W-:Y:S01]  /*b8c0*/  PRMT R12, RZ, 0x7610, R12 ;  /* 0x00007610ff0c7816 */ /* 0x000fe2000000000c */
        /* <DEDUP_REMOVED lines=88> */
[----:B------:R-:W-:Y:S01]  /*be50*/  PRMT R207, RZ, 0x7610, R207 ;  /* 0x00007610ffcf7816 */ /* 0x000fe200000000cf */
[C---:B------:R-:W-:Y:S02]  /*be60*/  IMAD.WIDE R172, R38.reuse, 0x2, R172 ;  /* 0x0000000226ac7825 */ /* 0x040fe400078e02ac */
[----:B------:R-:W4:Y:S01]  /*be70*/  @!P1 LDG.E.U16 R34, desc[UR22][R126.64] ;  /* 0x000000167e229981 */ /* 0x000f22000c1e1500 */
[----:B------:R-:W-:Y:S01]  /*be80*/  PRMT R208, RZ, 0x7610, R208 ;  /* 0x00007610ffd07816 */ /* 0x000fe200000000d0 */
[C---:B------:R-:W-:Y:S02]  /*be90*/  IMAD.WIDE R180, R38.reuse, 0x2, R180 ;  /* 0x0000000226b47825 */ /* 0x040fe400078e02b4 */
[----:B------:R-:W4:Y:S01]  /*bea0*/  @!P1 LDG.E.U16 R56, desc[UR22][R118.64] ;  /* 0x0000001676389981 */ /* 0x000f22000c1e1500 */
[----:B------:R-:W-:Y:S01]  /*beb0*/  PRMT R210, RZ, 0x7610, R210 ;  /* 0x00007610ffd27816 */ /* 0x000fe200000000d2 */
[----:B------:R-:W-:Y:S01]  /*bec0*/  IMAD.WIDE R58, R38, 0x2, R58 ;  /* 0x00000002263a7825 */ /* 0x000fe200078e023a */
[----:B------:R-:W-:Y:S01]  /*bed0*/  PRMT R211, RZ, 0x7610, R211 ;  /* 0x00007610ffd37816 */ /* 0x000fe200000000d3 */
[----:B------:R-:W4:Y:S01]  /*bee0*/  @!P1 LDG.E.U16 R63, desc[UR22][R110.64] ;  /* 0x000000166e3f9981 */ /* 0x000f22000c1e1500 */
[----:B------:R-:W-:-:S02]  /*bef0*/  PRMT R213, RZ, 0x7610, R213 ;  /* 0x00007610ffd57816 */ /* 0x000fc400000000d5 */
[----:B------:R-:W-:Y:S01]  /*bf00*/  PRMT R214, RZ, 0x7610, R214 ;  /* 0x00007610ffd67816 */ /* 0x000fe200000000d6 */
[----:B------:R-:W4:Y:S01]  /*bf10*/  @!P1 LDG.E.U16 R190, desc[UR22][R102.64] ;  /* 0x0000001666be9981 */ /* 0x000f22000c1e1500 */
[----:B------:R-:W-:Y:S02]  /*bf20*/  PRMT R216, RZ, 0x7610, R216 ;  /* 0x00007610ffd87816 */ /* 0x000fe400000000d8 */
[----:B------:R-:W-:Y:S01]  /*bf30*/  PRMT R217, RZ, 0x7610, R217 ;  /* 0x00007610ffd97816 */ /* 0x000fe200000000d9 */
[----:B------:R-:W4:Y:S04]  /*bf40*/  @!P1 LDG.E.U16 R201, desc[UR22][R94.64] ;  /* 0x000000165ec99981 */ /* 0x000f28000c1e1500 */
        /* <DEDUP_REMOVED lines=19> */
[----:B------:R-:W4:Y:S01]  /*c080*/  @!P1 LDG.E.U16 R217, desc[UR22][R58.64] ;  /* 0x000000163ad99981 */ /* 0x000f22000c1e1500 */
[----:B------:R-:W-:Y:S01]  /*c090*/  BAR.SYNC.DEFER_BLOCKING 0x0 ;  /* 0x0000000000007b1d */ /* 0x000fe20000010000 */
[----:B------:R-:W-:-:S02]  /*c0a0*/  LOP3.LUT R220, R36, 0x20, RZ, 0x3c, !PT ;  /* 0x0000002024dc7812 */ /* 0x000fc400078e3cff */
[----:B------:R-:W-:-:S03]  /*c0b0*/  LOP3.LUT R219, R36, 0x40, RZ, 0x3c, !PT ;  /* 0x0000004024db7812 */ /* 0x000fc600078e3cff */
[----:B--2---:R0:W-:Y:S04]  /*c0c0*/  STS.U16 [R36+UR9+0x6000], R54 ;  /* 0x0060003624007988 */ /* 0x0041e80008000409 */
[----:B---3--:R0:W-:Y:S04]  /*c0d0*/  STS.U16 [R36+UR9+0x6400], R57 ;  /* 0x0064003924007988 */ /* 0x0081e80008000409 */
[----:B----4-:R0:W-:Y:S04]  /*c0e0*/  STS.U16 [R36+UR9+0x6800], R188 ;  /* 0x006800bc24007988 */ /* 0x0101e80008000409 */
[----:B------:R0:W-:Y:S04]  /*c0f0*/  STS.U16 [R36+UR9+0x6c00], R191 ;  /* 0x006c00bf24007988 */ /* 0x0001e80008000409 */
        /* <DEDUP_REMOVED lines=59> */
[----:B------:R0:W-:Y:S01]  /*c4b0*/  STS.U16 [R37+UR9+0x7f00], R217 ;  /* 0x007f00d925007988 */ /* 0x0001e20008000409 */
[----:B------:R1:W-:Y:S06]  /*c4c0*/  MEMBAR.ALL.CTA ;  /* 0x0000000000007992 */ /* 0x0003ec0000008000 */
[----:B-1----:R-:W1:Y:S01]  /*c4d0*/  FENCE.VIEW.ASYNC.S ;  /* 0x00000000000073c6 */ /* 0x002e620000000000 */
[----:B------:R-:W-:-:S04]  /*c4e0*/  ULEA UR11, UR20, UR9, 0x3 ;  /* 0x00000009140b7291 */ /* 0x000fc8000f8e18ff */
[----:B------:R-:W-:Y:S01]  /*c4f0*/  UIADD3 UR11, UPT, UPT, UR11, 0x8000, URZ ;  /* 0x000080000b0b7890 */ /* 0x000fe2000fffe0ff */
[----:B-1----:R-:W-:Y:S06]  /*c500*/  BAR.SYNC.DEFER_BLOCKING 0x0 ;  /* 0x0000000000007b1d */ /* 0x002fec0000010000 */
[----:B0-----:R-:W-:Y:S05]  /*c510*/  @P0 BRA `(.L_x_10) ;  /* 0x0000000000580947 */ /* 0x001fea0003800000 */
[----:B------:R-:W-:Y:S02]  /*c520*/  UIADD3 UR21, UPT, UPT, UR8, 0x88, URZ ;  /* 0x0000008808157890 */ /* 0x000fe4000fffe0ff */
[----:B------:R-:W-:Y:S02]  /*c530*/  UIADD3 UR30, UPT, UPT, UR8, 0x90, URZ ;  /* 0x00000090081e7890 */ /* 0x000fe4000fffe0ff */
[----:B------:R-:W-:Y:S01]  /*c540*/  UIADD3 UR31, UPT, UPT, UR8, 0x98, URZ ;  /* 0x00000098081f7890 */ /* 0x000fe2000fffe0ff */
[----:B------:R-:W-:Y:S01]  /*c550*/  UMOV UR16, 0x0 ;  /* 0x0000000000107882 */ /* 0x000fe20000000000 */
[----:B------:R-:W-:Y:S01]  /*c560*/  UMOV UR17, 0x8200010 ;  /* 0x0820001000117882 */ /* 0x000fe20000000000 */
[----:B------:R-:W-:Y:S01]  /*c570*/  UMOV UR12, UR19 ;  /* 0x00000013000c7c82 */ /* 0x000fe20008000000 */
[----:B------:R-:W-:Y:S01]  /*c580*/  UMOV UR13, 0x40004040 ;  /* 0x40004040000d7882 */ /* 0x000fe20000000000 */
[----:B------:R-:W-:Y:S01]  /*c590*/  UMOV UR28, 0x0 ;  /* 0x00000000001c7882 */ /* 0x000fe20000000000 */
[----:B------:R-:W-:Y:S01]  /*c5a0*/  UMOV UR29, 0x8200010 ;  /* 0x08200010001d7882 */ /* 0x000fe20000000000 */
[----:B------:R-:W-:Y:S01]  /*c5b0*/  UMOV UR32, 0x0 ;  /* 0x0000000000207882 */ /* 0x000fe20000000000 */
[----:B------:R-:W-:Y:S01]  /*c5c0*/  UMOV UR33, 0x8200010 ;  /* 0x0820001000217882 */ /* 0x000fe20000000000 */
[----:B------:R-:W-:Y:S01]  /*c5d0*/  UMOV UR6, UR11 ;  /* 0x0000000b00067c82 */ /* 0x000fe20008000000 */
[----:B------:R-:W-:Y:S01]  /*c5e0*/  UMOV UR7, URZ ;  /* 0x000000ff00077c82 */ /* 0x000fe20008000000 */
[----:B------:R0:W-:Y:S01]  /*c5f0*/  UTCHMMA tmem[UR18], gdesc[UR12], tmem[UR8], tmem[UR16], idesc[UR17], UPT ;  /* 0x00ff100c120079ea */ /* 0x0001e2000b800008 */
        /* <DEDUP_REMOVED lines=8> */
.L_x_10:
[----:B------:R-:W2:Y:S01]  /*c680*/  LDL R6, [R1+0x6c] ;  /* 0x00006c0001067983 */ /* 0x000ea20000100800 */
[----:B------:R-:W-:Y:S01]  /*c690*/  UIADD3 UR20, UPT, UPT, UR20, 0x1, URZ ;  /* 0x0000000114147890 */ /* 0x000fe2000fffe0ff */
[----:B------:R-:W-:Y:S01]  /*c6a0*/  IMAD.MOV.U32 R4, RZ, RZ, R52 ;  /* 0x000000ffff047224 */ /* 0x000fe200078e0034 */
[----:B------:R-:W-:Y:S01]  /*c6b0*/  UIADD3 UR5, UPT, UPT, UR5, -0x1, URZ ;  /* 0xffffffff05057890 */ /* 0x000fe2000fffe0ff */
[----:B------:R-:W-:Y:S01]  /*c6c0*/  IMAD.MOV.U32 R5, RZ, RZ, R53 ;  /* 0x000000ffff057224 */ /* 0x000fe200078e0035 */
[----:B------:R-:W-:Y:S01]  /*c6d0*/  UISETP.GT.AND UP1, UPT, UR20, 0x1, UPT ;  /* 0x000000011400788c */ /* 0x000fe2000bf24270 */
[----:B------:R-:W-:-:S03]  /*c6e0*/  VIADD R3, R3, 0xffffffc0 ;  /* 0xffffffc003037836 */ /* 0x000fc60000000000 */
[----:B0-----:R-:W-:Y:S02]  /*c6f0*/  USEL UR6, URZ, 0x1, !UP1 ;  /* 0x00000001ff067887 */ /* 0x001fe4000c800000 */
[----:B------:R-:W-:Y:S02]  /*c700*/  USEL UR20, UR20, URZ, !UP1 ;  /* 0x000000ff14147287 */ /* 0x000fe4000c800000 */
[----:B------:R-:W-:Y:S02]  /*c710*/  UISETP.NE.U32.AND UP1, UPT, UR5, URZ, UPT ;  /* 0x000000ff0500728c */ /* 0x000fe4000bf25070 */
[----:B------:R-:W-:-:S03]  /*c720*/  ULOP3.LUT UR7, UR4, UR6, URZ, 0x3c, !UPT ;  /* 0x0000000604077292 */ /* 0x000fc6000f8e3cff */
[----:B------:R-:W-:-:S04]  /*c730*/  UMOV UR6, UR4 ;  /* 0x0000000400067c82 */ /* 0x000fc80008000000 */
[----:B------:R-:W-:Y:S01]  /*c740*/  UMOV UR4, UR7 ;  /* 0x0000000700047c82 */ /* 0x000fe20008000000 */
[----:B--2---:R-:W-:-:S04]  /*c750*/  IMAD.WIDE R4, R6, 0x2, R4 ;  /* 0x0000000206047825 */ /* 0x004fc800078e0204 */
[----:B------:R-:W-:Y:S02]  /*c760*/  IMAD.MOV.U32 R52, RZ, RZ, R4 ;  /* 0x000000ffff347224 */ /* 0x000fe400078e0004 */
[----:B------:R-:W-:Y:S01]  /*c770*/  IMAD.MOV.U32 R53, RZ, RZ, R5 ;  /* 0x000000ffff357224 */ /* 0x000fe200078e0005 */
[----:B------:R-:W-:Y:S06]  /*c780*/  BRA.U UP1, `(.L_x_11) ;  /* 0xffffffcd01a47547 */ /* 0x000fec000b83ffff */
.L_x_8:
[----:B------:R-:W2:Y:S01]  /*c790*/  LDL.LU R4, [R1+0x74] ;  /* 0x0000740001047983 */ /* 0x000ea20000300800 */
[----:B0-----:R-:W0:Y:S01]  /*c7a0*/  LDCU UR4, c[0x0][0x3b8] ;  /* 0x00007700ff0477ac */ /* 0x001e220008000800 */
[----:B------:R-:W1:Y:S01]  /*c7b0*/  LDCU UR5, c[0x0][0x3b4] ;  /* 0x00007680ff0577ac */ /* 0x000e620008000800 */
[----:B------:R-:W3:Y:S01]  /*c7c0*/  LDCU.128 UR12, c[0x0][0x390] ;  /* 0x00007200ff0c77ac */ /* 0x000ee20008000c00 */
[----:B0-----:R-:W-:Y:S01]  /*c7d0*/  IMAD R132, R0, UR4, RZ ;  /* 0x0000000400847c24 */ /* 0x001fe2000f8e02ff */
[----:B--2---:R-:W-:-:S13]  /*c7e0*/  ISETP.GE.AND P0, PT, R4, 0x40, PT ;  /* 0x000000400400780c */ /* 0x004fda0003f06270 */
[----:B-1-3--:R-:W-:Y:S05]  /*c7f0*/  @!P0 BRA `(.L_x_12) ;  /* 0x0000000000108947 */ /* 0x00afea0003800000 */
[----:B------:R-:W-:-:S06]  /*c800*/  USHF.L.U32 UR6, UR6, 0x1f, URZ ;  /* 0x0000001f06067899 */ /* 0x000fcc00080006ff */
[----:B------:R-:W-:-:S04]  /*c810*/  IMAD.U32 R2, RZ, RZ, UR6 ;  /* 0x00000006ff027e24 */ /* 0x000fc8000f8e00ff */
[----:B------:R-:W0:Y:S02]  /*c820*/  SYNCS.PHASECHK.TRANS64.TRYWAIT P0, [UR11], R2 ;  /* 0x00000002ff0075a7 */ /* 0x000e24000800110b */
[----:B0-----:R-:W-:Y:S05]  /*c830*/  @!P0 BRA `(.L_x_13) ;  /* 0x00000040009c8947 */ /* 0x001fea0003800000 */
.L_x_12:
[----:B------:R-:W2:Y:S01]  /*c840*/  LDL.LU R3, [R1+0x70] ;  /* 0x0000700001037983 */ /* 0x000ea20000300800 */
[----:B------:R-:W-:Y:S01]  /*c850*/  VIADD R133, R132, UR4 ;  /* 0x0000000484857c36 */ /* 0x000fe20008000000 */
[----:B------:R-:W0:Y:S01]  /*c860*/  LDCU UR6, c[0x0][0x39c] ;  /* 0x00007380ff0677ac */ /* 0x000e220008000800 */
[C---:B------:R-:W-:Y:S01]  /*c870*/  VIADD R137, R0.reuse, 0x3 ;  /* 0x0000000300897836 */ /* 0x040fe20000000000 */
[----:B------:R-:W-:Y:S01]  /*c880*/  BAR.SYNC.DEFER_BLOCKING 0x0 ;  /* 0x0000000000007b1d */ /* 0x000fe20000010000 */
[----:B------:R-:W-:Y:S02]  /*c890*/  VIADD R134, R133, UR4 ;  /* 0x0000000485867c36 */ /* 0x000fe40008000000 */
[----:B------:R-:W-:Y:S02]  /*c8a0*/  VIADD R138, R0, 0x2 ;  /* 0x00000002008a7836 */ /* 0x000fe40000000000 */
[----:B------:R-:W-:Y:S01]  /*c8b0*/  VIADD R135, R134, UR4 ;  /* 0x0000000486877c36 */ /* 0x000fe20008000000 */
[----:B------:R-:W1:Y:S01]  /*c8c0*/  LDCU UR7, c[0x0][0x39c] ;  /* 0x00007380ff0777ac */ /* 0x000e620008000800 */
[----:B------:R-:W-:-:S02]  /*c8d0*/  VIADD R2, R0, 0x1 ;  /* 0x0000000100027836 */ /* 0x000fc40000000000 */
[----:B------:R-:W-:Y:S02]  /*c8e0*/  VIADD R136, R135, UR4 ;  /* 0x0000000487887c36 */ /* 0x000fe40008000000 */
[C---:B------:R-:W-:Y:S02]  /*c8f0*/  VIADD R170, R0.reuse, 0x4 ;  /* 0x0000000400aa7836 */ /* 0x040fe40000000000 */
[----:B------:R-:W-:Y:S01]  /*c900*/  VIADD R169, R0, 0x5 ;  /* 0x0000000500a97836 */ /* 0x000fe20000000000 */
[----:B------:R-:W3:Y:S02]  /*c910*/  @!P2 SYNCS.CCTL.IV [UR9+0x8000] ;  /* 0x00800000ff00a9b1 */ /* 0x000ee40008000009 */
[----:B---3--:R-:W-:Y:S06]  /*c920*/  BAR.SYNC.DEFER_BLOCKING 0x0 ;  /* 0x0000000000007b1d */ /* 0x008fec0000010000 */
[----:B------:R-:W3:Y:S01]  /*c930*/  LDTM.x128 R4, tmem[UR10] ;  /* 0x0000000a000479ee */ /* 0x000ee200083c0000 */
[----:B------:R-:W4:Y:S01]  /*c940*/  @!P2 SYNCS.CCTL.IV [UR9+0x8008] ;  /* 0x00800800ff00a9b1 */ /* 0x000f220008000009 */
[----:B------:R-:W-:Y:S01]  /*c950*/  NOP ;  /* 0x0000000000007918 */ /* 0x000fe20000000000 */
[----:B------:R-:W5:Y:S01]  /*c960*/  LDCU UR9, c[0x0][0x39c] ;  /* 0x00007380ff0977ac */ /* 0x000f620008000800 */
[----:B---3--:R-:W-:-:S02]  /*c970*/  F2FP.F16.F32.PACK_AB R168, R5, R4 ;  /* 0x0000000405a8723e */ /* 0x008fc400000000ff */
[----:B------:R-:W-:Y:S01]  /*c980*/  F2FP.F16.F32.PACK_AB R6, R7, R6 ;  /* 0x000000060706723e */ /* 0x000fe200000000ff */
[----:B------:R-:W-:Y:S01]  /*c990*/  VIADD R7, R0, 0x7 ;  /* 0x0000000700077836 */ /* 0x000fe20000000000 */
[----:B------:R-:W-:Y:S02]  /*c9a0*/  F2FP.F16.F32.PACK_AB R8, R9, R8 ;  /* 0x000000080908723e */ /* 0x000fe400000000ff */
[----:B------:R-:W-:Y:S02]  /*c9b0*/  PRMT R9, R6, 0x7632, R9 ;  /* 0x0000763206097816 */ /* 0x000fe40000000009 */
[----:B------:R-:W-:Y:S02]  /*c9c0*/  F2FP.F16.F32.PACK_AB R10, R11, R10 ;  /* 0x0000000a0b0a723e */ /* 0x000fe400000000ff */
[----:B------:R-:W-:Y:S02]  /*c9d0*/  F2FP.F16.F32.PACK_AB R12, R13, R12 ;  /* 0x0000000c0d0c723e */ /* 0x000fe400000000ff */
[----:B------:R-:W-:-:S02]  /*c9e0*/  F2FP.F16.F32.PACK_AB R14, R15, R14 ;  /* 0x0000000e0f0e723e */ /* 0x000fc400000000ff */
[----:B------:R-:W-:Y:S01]  /*c9f0*/  F2FP.F16.F32.PACK_AB R16, R17, R16 ;  /* 0x000000101110723e */ /* 0x000fe200000000ff */
[----:B------:R-:W-:Y:S01]  /*ca00*/  VIADD R17, R0, 0x7e ;  /* 0x0000007e00117836 */ /* 0x000fe20000000000 */
[----:B------:R-:W-:Y:S02]  /*ca10*/  F2FP.F16.F32.PACK_AB R18, R19, R18 ;  /* 0x000000121312723e */ /* 0x000fe400000000ff */
[----:B------:R-:W-:Y:S02]  /*ca20*/  F2FP.F16.F32.PACK_AB R20, R21, R20 ;  /* 0x000000141514723e */ /* 0x000fe400000000ff */
[----:B------:R-:W-:Y:S02]  /*ca30*/  F2FP.F16.F32.PACK_AB R22, R23, R22 ;  /* 0x000000161716723e */ /* 0x000fe400000000ff */
[----:B------:R-:W-:Y:S02]  /*ca40*/  F2FP.F16.F32.PACK_AB R24, R25, R24 ;  /* 0x000000181918723e */ /* 0x000fe400000000ff */
[----:B------:R-:W-:-:S02]  /*ca50*/  F2FP.F16.F32.PACK_AB R26, R27, R26 ;  /* 0x0000001a1b1a723e */ /* 0x000fc400000000ff */
[----:B------:R-:W-:Y:S02]  /*ca60*/  F2FP.F16.F32.PACK_AB R28, R29, R28 ;  /* 0x0000001c1d1c723e */ /* 0x000fe400000000ff */
        /* <DEDUP_REMOVED lines=51> */
[C---:B--2---:R-:W-:Y:S01]  /*cda0*/  ISETP.GE.AND P0, PT, R3.reuse, UR14, PT ;  /* 0x0000000e03007c0c */ /* 0x044fe2000bf06270 */
[----:B------:R-:W-:Y:S01]  /*cdb0*/  IMAD R3, R3, UR5, RZ ;  /* 0x0000000503037c24 */ /* 0x000fe2000f8e02ff */
[----:B------:R-:W2:Y:S02]  /*cdc0*/  LDCU UR5, c[0x0][0x39c] ;  /* 0x00007380ff0577ac */ /* 0x000ea40008000800 */
[----:B------:R-:W-:Y:S01]  /*cdd0*/  ISETP.LT.AND P4, PT, R137, UR15, !P0 ;  /* 0x0000000f89007c0c */ /* 0x000fe2000c781270 */
[----:B------:R-:W-:Y:S01]  /*cde0*/  VIADD R137, R136, UR4 ;  /* 0x0000000488897c36 */ /* 0x000fe20008000000 */
[----:B------:R-:W-:-:S02]  /*cdf0*/  ISETP.LT.AND P1, PT, R138, UR15, !P0 ;  /* 0x0000000f8a007c0c */ /* 0x000fc4000c721270 */
[----:B------:R-:W-:Y:S01]  /*ce00*/  ISETP.LT.AND P3, PT, R2, UR15, !P0 ;  /* 0x0000000f02007c0c */ /* 0x000fe2000c761270 */
[----:B------:R-:W-:Y:S01]  /*ce10*/  VIADD R138, R137, UR4 ;  /* 0x00000004898a7c36 */ /* 0x000fe20008000000 */
[----:B------:R-:W-:-:S03]  /*ce20*/  LEA R2, P5, R3, UR12, 0x1 ;  /* 0x0000000c03027c11 */ /* 0x000fc6000f8a08ff */
[----:B------:R-:W-:Y:S01]  /*ce30*/  VIADD R4, R138, UR4 ;  /* 0x000000048a047c36 */ /* 0x000fe20008000000 */
[----:B------:R-:W-:Y:S02]  /*ce40*/  LEA.HI.X.SX32 R3, R3, UR13, 0x1, P5 ;  /* 0x0000000d03037c11 */ /* 0x000fe4000a8f0eff */
[-C--:B------:R-:W-:Y:S01]  /*ce50*/  LEA R144, P5, R132, R2.reuse, 0x1 ;  /* 0x0000000284907211 */ /* 0x080fe200078a08ff */
[----:B------:R-:W-:Y:S01]  /*ce60*/  VIADD R5, R4, UR4 ;  /* 0x0000000404057c36 */ /* 0x000fe20008000000 */
[-C--:B------:R-:W-:Y:S02]  /*ce70*/  LEA R146, P6, R133, R2.reuse, 0x1 ;  /* 0x0000000285927211 */ /* 0x080fe400078c08ff */
[-C--:B------:R-:W-:Y:S01]  /*ce80*/  LEA.HI.X.SX32 R145, R132, R3.reuse, 0x1, P5 ;  /* 0x0000000384917211 */ /* 0x080fe200028f0eff */
[----:B------:R-:W-:Y:S01]  /*ce90*/  VIADD R132, R5, UR4 ;  /* 0x0000000405847c36 */ /* 0x000fe20008000000 */
[----:B------:R-:W-:Y:S02]  /*cea0*/  LEA.HI.X.SX32 R147, R133, R3, 0x1, P6 ;  /* 0x0000000385937211 */ /* 0x000fe400030f0eff */
[-C--:B------:R-:W-:Y:S01]  /*ceb0*/  LEA R148, P5, R134, R2.reuse, 0x1 ;  /* 0x0000000286947211 */ /* 0x080fe200078a08ff */
[----:B------:R-:W-:Y:S01]  /*cec0*/  VIADD R133, R132, UR4 ;  /* 0x0000000484857c36 */ /* 0x000fe20008000000 */
[----:B------:R-:W-:-:S02]  /*ced0*/  LEA R154, P2, R137, R2, 0x1 ;  /* 0x00000002899a7211 */ /* 0x000fc400078408ff */
[-C--:B------:R-:W-:Y:S02]  /*cee0*/  LEA R150, P6, R135, R2.reuse, 0x1 ;  /* 0x0000000287967211 */ /* 0x080fe400078c08ff */
[-C--:B------:R-:W-:Y:S01]  /*cef0*/  LEA.HI.X.SX32 R149, R134, R3.reuse, 0x1, P5 ;  /* 0x0000000386957211 */ /* 0x080fe200028f0eff */
[----:B------:R-:W-:Y:S01]  /*cf00*/  VIADD R134, R133, UR4 ;  /* 0x0000000485867c36 */ /* 0x000fe20008000000 */
[-C--:B------:R-:W-:Y:S02]  /*cf10*/  LEA R152, P5, R136, R2.reuse, 0x1 ;  /* 0x0000000288987211 */ /* 0x080fe400078a08ff */
[-C--:B------:R-:W-:Y:S02]  /*cf20*/  LEA.HI.X.SX32 R155, R137, R3.reuse, 0x1, P2 ;  /* 0x00000003899b7211 */ /* 0x080fe400010f0eff */
[----:B------:R-:W-:Y:S01]  /*cf30*/  LEA.HI.X.SX32 R151, R135, R3, 0x1, P6 ;  /* 0x0000000387977211 */ /* 0x000fe200030f0eff */
[----:B------:R-:W-:Y:S01]  /*cf40*/  VIADD R135, R134, UR4 ;  /* 0x0000000486877c36 */ /* 0x000fe20008000000 */
[----:B------:R-:W-:-:S02]  /*cf50*/  LEA R158, P2, R4, R2, 0x1 ;  /* 0x00000002049e7211 */ /* 0x000fc400078408ff */
[-C--:B------:R-:W-:Y:S02]  /*cf60*/  LEA R156, P6, R138, R2.reuse, 0x1 ;  /* 0x000000028a9c7211 */ /* 0x080fe400078c08ff */
[-C--:B------:R-:W-:Y:S02]  /*cf70*/  LEA.HI.X.SX32 R153, R136, R3.reuse, 0x1, P5 ;  /* 0x0000000388997211 */ /* 0x080fe400028f0eff */
[-C--:B------:R-:W-:Y:S02]  /*cf80*/  LEA R160, P5, R5, R2.reuse, 0x1 ;  /* 0x0000000205a07211 */ /* 0x080fe400078a08ff */
[-C--:B------:R-:W-:Y:S01]  /*cf90*/  LEA.HI.X.SX32 R159, R4, R3.reuse, 0x1, P2 ;  /* 0x00000003049f7211 */ /* 0x080fe200010f0eff */
[----:B------:R-:W-:Y:S01]  /*cfa0*/  VIADD R4, R135, UR4 ;  /* 0x0000000487047c36 */ /* 0x000fe20008000000 */
[----:B------:R-:W-:Y:S02]  /*cfb0*/  LEA.HI.X.SX32 R157, R138, R3, 0x1, P6 ;  /* 0x000000038a9d7211 */ /* 0x000fe400030f0eff */
[----:B------:R-:W-:-:S02]  /*cfc0*/  LEA R162, P6, R132, R2, 0x1 ;  /* 0x0000000284a27211 */ /* 0x000fc400078c08ff */
[-C--:B------:R-:W-:Y:S01]  /*cfd0*/  LEA.HI.X.SX32 R161, R5, R3.reuse, 0x1, P5 ;  /* 0x0000000305a17211 */ /* 0x080fe200028f0eff */
[----:B------:R-:W-:Y:S01]  /*cfe0*/  VIADD R5, R4, UR4 ;  /* 0x0000000404057c36 */ /* 0x000fe20008000000 */
[-C--:B------:R-:W-:Y:S02]  /*cff0*/  LEA R164, P2, R133, R2.reuse, 0x1 ;  /* 0x0000000285a47211 */ /* 0x080fe400078408ff */
[-C--:B------:R-:W-:Y:S02]  /*d000*/  LEA.HI.X.SX32 R163, R132, R3.reuse, 0x1, P6 ;  /* 0x0000000384a37211 */ /* 0x080fe400030f0eff */
[-C--:B------:R-:W-:Y:S02]  /*d010*/  LEA R142, P6, R135, R2.reuse, 0x1 ;  /* 0x00000002878e7211 */ /* 0x080fe400078c08ff */
[----:B------:R-:W-:Y:S02]  /*d020*/  LEA R140, P5, R134, R2, 0x1 ;  /* 0x00000002868c7211 */ /* 0x000fe400078a08ff */
[-C--:B------:R-:W-:Y:S01]  /*d030*/  LEA.HI.X.SX32 R165, R133, R3.reuse, 0x1, P2 ;  /* 0x0000000385a57211 */ /* 0x080fe200010f0eff */
[----:B------:R-:W-:Y:S01]  /*d040*/  VIADD R133, R5, UR4 ;  /* 0x0000000405857c36 */ /* 0x000fe20008000000 */
[----:B------:R-:W-:-:S02]  /*d050*/  LEA.HI.X.SX32 R143, R135, R3, 0x1, P6 ;  /* 0x00000003878f7211 */ /* 0x000fc400030f0eff */
[-C--:B------:R-:W-:Y:S01]  /*d060*/  LEA.HI.X.SX32 R141, R134, R3.reuse, 0x1, P5 ;  /* 0x00000003868d7211 */ /* 0x080fe200028f0eff */
[----:B------:R-:W-:Y:S01]  /*d070*/  VIADD R166, R133, UR4 ;  /* 0x0000000485a67c36 */ /* 0x000fe20008000000 */
[CC--:B------:R-:W-:Y:S02]  /*d080*/  LEA R136, P6, R5.reuse, R2.reuse, 0x1 ;  /* 0x0000000205887211 */ /* 0x0c0fe400078c08ff */
[----:B------:R-:W-:Y:S01]  /*d090*/  LEA R138, P5, R4, R2, 0x1 ;  /* 0x00000002048a7211 */ /* 0x000fe200078a08ff */
[----:B------:R-:W-:Y:S01]  /*d0a0*/  VIADD R167, R166, UR4 ;  /* 0x00000004a6a77c36 */ /* 0x000fe20008000000 */
[----:B------:R-:W-:Y:S02]  /*d0b0*/  ISETP.LT.AND P2, PT, R0, UR15, !P0 ;  /* 0x0000000f00007c0c */ /* 0x000fe4000c741270 */
[-C--:B------:R-:W-:Y:S02]  /*d0c0*/  LEA.HI.X.SX32 R137, R5, R3.reuse, 0x1, P6 ;  /* 0x0000000305897211 */ /* 0x080fe400030f0eff */
[----:B------:R-:W-:-:S02]  /*d0d0*/  LEA.HI.X.SX32 R139, R4, R3, 0x1, P5 ;  /* 0x00000003048b7211 */ /* 0x000fc400028f0eff */
[CC--:B------:R-:W-:Y:S02]  /*d0e0*/  LEA R134, P6, R133.reuse, R2.reuse, 0x1 ;  /* 0x0000000285867211 */ /* 0x0c0fe400078c08ff */
[CC--:B------:R-:W-:Y:S02]  /*d0f0*/  LEA R132, P5, R166.reuse, R2.reuse, 0x1 ;  /* 0x00000002a6847211 */ /* 0x0c0fe400078a08ff */
[-C--:B------:R-:W-:Y:S02]  /*d100*/  LEA.HI.X.SX32 R135, R133, R3.reuse, 0x1, P6 ;  /* 0x0000000385877211 */ /* 0x080fe400030f0eff */
[----:B------:R-:W-:Y:S01]  /*d110*/  LEA.HI.X.SX32 R133, R166, R3, 0x1, P5 ;  /* 0x00000003a6857211 */ /* 0x000fe200028f0eff */
[----:B------:R-:W-:Y:S01]  /*d120*/  VIADD R166, R0, 0x6 ;  /* 0x0000000600a67836 */ /* 0x000fe20000000000 */
[----:B------:R3:W-:Y:S01]  /*d130*/  @P2 STG.E.U16 desc[UR22][R144.64], R168 ;  /* 0x000000a890002986 */ /* 0x0007e2000c101516 */
[----:B------:R-:W-:Y:S02]  /*d140*/  ISETP.LT.AND P5, PT, R170, UR15, !P0 ;  /* 0x0000000faa007c0c */ /* 0x000fe4000c7a1270 */
[----:B------:R-:W-:-:S02]  /*d150*/  LEA R4, P6, R167, R2, 0x1 ;  /* 0x00000002a7047211 */ /* 0x000fc400078c08ff */
[----:B------:R-:W-:Y:S02]  /*d160*/  ISETP.LT.AND P2, PT, R166, UR15, !P0 ;  /* 0x0000000fa6007c0c */ /* 0x000fe4000c741270 */
[----:B------:R-:W-:Y:S01]  /*d170*/  PRMT R166, R6, 0x7610, R166 ;  /* 0x0000761006a67816 */ /* 0x000fe200000000a6 */
[----:B------:R-:W-:Y:S01]  /*d180*/  VIADD R6, R0, 0x9 ;  /* 0x0000000900067836 */ /* 0x000fe20000000000 */
[C---:B------:R-:W-:Y:S01]  /*d190*/  LEA.HI.X.SX32 R5, R167.reuse, R3, 0x1, P6 ;  /* 0x00000003a7057211 */ /* 0x040fe200030f0eff */
[----:B------:R-:W-:Y:S01]  /*d1a0*/  VIADD R167, R167, UR4 ;  /* 0x00000004a7a77c36 */ /* 0x000fe20008000000 */
[----:B------:R-:W-:Y:S02]  /*d1b0*/  ISETP.LT.AND P6, PT, R169, UR15, !P0 ;  /* 0x0000000fa9007c0c */ /* 0x000fe4000c7c1270 */
[----:B---3--:R-:W-:-:S05]  /*d1c0*/  PRMT R145, R168, 0x7632, R145 ;  /* 0x00007632a8917816 */ /* 0x008fca0000000091 */
[----:B------:R-:W-:Y:S01]  /*d1d0*/  @P3 STG.E.U16 desc[UR22][R146.64], R145 ;  /* 0x0000009192003986 */ /* 0x000fe2000c101516 */
[----:B------:R-:W-:Y:S01]  /*d1e0*/  ISETP.LT.AND P3, PT, R7, UR15, !P0 ;  /* 0x0000000f07007c0c */ /* 0x000fe2000c761270 */
[----:B------:R-:W-:Y:S02]  /*d1f0*/  VIADD R7, R0, 0x8 ;  /* 0x0000000800077836 */ /* 0x000fe40000000000 */
[----:B------:R-:W-:Y:S03]  /*d200*/  @P1 STG.E.U16 desc[UR22][R148.64], R166 ;  /* 0x000000a694001986 */ /* 0x000fe6000c101516 */
[----:B------:R-:W-:Y:S01]  /*d210*/  ISETP.LT.AND P1, PT, R7, UR15, !P0 ;  /* 0x0000000f07007c0c */ /* 0x000fe2000c721270 */
[----:B------:R3:W-:Y:S01]  /*d220*/  @P4 STG.E.U16 desc[UR22][R150.64], R9 ;  /* 0x0000000996004986 */ /* 0x0007e2000c101516 */
[----:B------:R-:W-:Y:S01]  /*d230*/  ISETP.LT.AND P4, PT, R6, UR15, !P0 ;  /* 0x0000000f06007c0c */ /* 0x000fe2000c781270 */
[----:B------:R-:W-:Y:S01]  /*d240*/  VIADD R6, R0, 0xa ;  /* 0x0000000a00067836 */ /* 0x000fe20000000000 */
[----:B------:R-:W-:Y:S01]  /*d250*/  PRMT R7, R8, 0x7632, R7 ;  /* 0x0000763208077816 */ /* 0x000fe20000000007 */
[----:B------:R0:W-:Y:S03]  /*d260*/  @P5 STG.E.U16 desc[UR22][R152.64], R8 ;  /* 0x0000000898005986 */ /* 0x0001e6000c101516 */
[----:B------:R-:W-:Y:S01]  /*d270*/  ISETP.LT.AND P5, PT, R6, UR15, !P0 ;  /* 0x0000000f06007c0c */ /* 0x000fe2000c7a1270 */
[----:B------:R-:W-:Y:S01]  /*d280*/  VIADD R6, R0, 0xb ;  /* 0x0000000b00067836 */ /* 0x000fe20000000000 */
[----:B------:R1:W-:Y:S01]  /*d290*/  @P6 STG.E.U16 desc[UR22][R154.64], R7 ;  /* 0x000000079a006986 */ /* 0x0003e2000c101516 */
[----:B---3--:R-:W-:-:S03]  /*d2a0*/  PRMT R9, R16, 0x7632, R9 ;  /* 0x0000763210097816 */ /* 0x008fc60000000009 */
[----:B------:R3:W-:Y:S01]  /*d2b0*/  @P2 STG.E.U16 desc[UR22][R156.64], R10 ;  /* 0x0000000a9c002986 */ /* 0x0007e2000c101516 */
[----:B------:R-:W-:Y:S01]  /*d2c0*/  ISETP.LT.AND P6, PT, R6, UR15, !P0 ;  /* 0x0000000f06007c0c */ /* 0x000fe2000c7c1270 */
[----:B------:R-:W-:Y:S01]  /*d2d0*/  VIADD R6, R0, 0xc ;  /* 0x0000000c00067836 */ /* 0x000fe20000000000 */
[----:B0-----:R-:W-:-:S04]  /*d2e0*/  PRMT R8, R10, 0x7632, R8 ;  /* 0x000076320a087816 */ /* 0x001fc80000000008 */
[----:B------:R-:W-:Y:S01]  /*d2f0*/  ISETP.LT.AND P2, PT, R6, UR15, !P0 ;  /* 0x0000000f06007c0c */ /* 0x000fe2000c741270 */
[----:B------:R-:W-:Y:S01]  /*d300*/  VIADD R6, R0, 0xd ;  /* 0x0000000d00067836 */ /* 0x000fe20000000000 */
[----:B------:R0:W-:Y:S01]  /*d310*/  @P3 STG.E.U16 desc[UR22][R158.64], R8 ;  /* 0x000000089e003986 */ /* 0x0001e2000c101516 */
[----:B-1----:R-:W-:Y:S01]  /*d320*/  PRMT R7, R12, 0x7632, R7 ;  /* 0x000076320c077816 */ /* 0x002fe20000000007 */
[----:B---3--:R-:W-:Y:S02]  /*d330*/  VIADD R10, R167, UR4 ;  /* 0x00000004a70a7c36 */ /* 0x008fe40008000000 */
[----:B------:R-:W-:Y:S01]  /*d340*/  ISETP.LT.AND P3, PT, R6, UR15, !P0 ;  /* 0x0000000f06007c0c */ /* 0x000fe2000c761270 */
[----:B------:R-:W-:Y:S01]  /*d350*/  VIADD R6, R0, 0xe ;  /* 0x0000000e00067836 */ /* 0x000fe20000000000 */
[----:B------:R1:W-:Y:S04]  /*d360*/  @P1 STG.E.U16 desc[UR22][R160.64], R12 ;  /* 0x0000000ca0001986 */ /* 0x0003e8000c101516 */
[----:B------:R-:W-:Y:S01]  /*d370*/  ISETP.LT.AND P1, PT, R6, UR15, !P0 ;  /* 0x0000000f06007c0c */ /* 0x000fe2000c721270 */
[----:B------:R-:W-:Y:S01]  /*d380*/  VIADD R6, R0, 0xf ;  /* 0x0000000f00067836 */ /* 0x000fe20000000000 */
[----:B------:R3:W-:Y:S01]  /*d390*/  @P4 STG.E.U16 desc[UR22][R162.64], R7 ;  /* 0x00000007a2004986 */ /* 0x0007e2000c101516 */
[----:B0-----:R-:W-:-:S03]  /*d3a0*/  PRMT R8, R14, 0x7632, R8 ;  /* 0x000076320e087816 */ /* 0x001fc60000000008 */
[----:B------:R-:W-:Y:S01]  /*d3b0*/  ISETP.LT.AND P4, PT, R6, UR15, !P0 ;  /* 0x0000000f06007c0c */ /* 0x000fe2000c781270 */
[C---:B------:R-:W-:Y:S01]  /*d3c0*/  VIADD R6, R0.reuse, 0x10 ;  /* 0x0000001000067836 */ /* 0x040fe20000000000 */
[----:B------:R-:W-:Y:S01]  /*d3d0*/  @P5 STG.E.U16 desc[UR22][R164.64], R14 ;  /* 0x0000000ea4005986 */ /* 0x000fe2000c101516 */
[----:B-1----:R-:W-:-:S03]  /*d3e0*/  VIADD R12, R0, 0x1c ;  /* 0x0000001c000c7836 */ /* 0x002fc60000000000 */
[----:B------:R-:W-:Y:S01]  /*d3f0*/  ISETP.LT.AND P5, PT, R6, UR15, !P0 ;  /* 0x0000000f06007c0c */ /* 0x000fe2000c7a1270 */
[C---:B------:R-:W-:Y:S01]  /*d400*/  VIADD R6, R0.reuse, 0x11 ;  /* 0x0000001100067836 */ /* 0x040fe20000000000 */
[----:B------:R0:W-:Y:S01]  /*d410*/  @P6 STG.E.U16 desc[UR22][R140.64], R8 ;  /* 0x000000088c006986 */ /* 0x0001e2000c101516 */
[----:B---3--:R-:W-:-:S03]  /*d420*/  VIADD R7, R0, 0x13 ;  /* 0x0000001300077836 */ /* 0x008fc60000000000 */
[----:B------:R-:W-:Y:S01]  /*d430*/  ISETP.LT.AND P6, PT, R6, UR15, !P0 ;  /* 0x0000000f06007c0c */ /* 0x000fe2000c7c1270 */
[----:B------:R-:W-:Y:S01]  /*d440*/  VIADD R6, R0, 0x12 ;  /* 0x0000001200067836 */ /* 0x000fe20000000000 */
[----:B------:R-:W-:Y:S04]  /*d450*/  @P2 STG.E.U16 desc[UR22][R142.64], R16 ;  /* 0x000000108e002986 */ /* 0x000fe8000c101516 */
[----:B--2---:R-:W-:Y:S01]  /*d460*/  ISETP.LT.AND P2, PT, R6, UR5, !P0 ;  /* 0x0000000506007c0c */ /* 0x004fe2000c741270 */
[----:B------:R-:W1:Y:S01]  /*d470*/  LDCU UR5, c[0x0][0x39c] ;  /* 0x00007380ff0577ac */ /* 0x000e620008000800 */
[----:B------:R-:W-:Y:S01]  /*d480*/  VIADD R6, R0, 0x14 ;  /* 0x0000001400067836 */ /* 0x000fe20000000000 */
[----:B------:R2:W-:Y:S01]  /*d490*/  @P3 STG.E.U16 desc[UR22][R138.64], R9 ;  /* 0x000000098a003986 */ /* 0x0005e2000c101516 */
[----:B------:R-:W-:Y:S01]  /*d4a0*/  ISETP.LT.AND P3, PT, R7, UR6, !P0 ;  /* 0x0000000607007c0c */ /* 0x000fe2000c761270 */
[----:B------:R-:W3:Y:S01]  /*d4b0*/  LDCU UR6, c[0x0][0x39c] ;  /* 0x00007380ff0677ac */ /* 0x000ee20008000800 */
[----:B------:R-:W-:Y:S01]  /*d4c0*/  PRMT R7, R18, 0x7632, R7 ;  /* 0x0000763212077816 */ /* 0x000fe20000000007 */
[----:B------:R-:W-:Y:S01]  /*d4d0*/  @P1 STG.E.U16 desc[UR22][R136.64], R18 ;  /* 0x0000001288001986 */ /* 0x000fe2000c101516 */
[----:B------:R-:W-:Y:S01]  /*d4e0*/  ISETP.LT.AND P1, PT, R6, UR7, !P0 ;  /* 0x0000000706007c0c */ /* 0x000fe2000c721270 */
[C---:B------:R-:W-:Y:S01]  /*d4f0*/  VIADD R6, R0.reuse, 0x15 ;  /* 0x0000001500067836 */ /* 0x040fe20000000000 */
[----:B------:R-:W3:Y:S01]  /*d500*/  LDCU UR7, c[0x0][0x39c] ;  /* 0x00007380ff0777ac */ /* 0x000ee20008000800 */
[----:B0-----:R-:W-:Y:S01]  /*d510*/  VIADD R8, R0, 0x16 ;  /* 0x0000001600087836 */ /* 0x001fe20000000000 */
[----:B------:R0:W-:Y:S02]  /*d520*/  @P4 STG.E.U16 desc[UR22][R134.64], R7 ;  /* 0x0000000786004986 */ /* 0x0001e4000c101516 */
[----:B-----5:R-:W-:-:S02]  /*d530*/  ISETP.LT.AND P4, PT, R6, UR9, !P0 ;  /* 0x0000000906007c0c */ /* 0x020fc4000c781270 */
[----:B--2---:R-:W-:Y:S01]  /*d540*/  PRMT R9, R20, 0x7632, R9 ;  /* 0x0000763214097816 */ /* 0x004fe20000000009 */
[----:B------:R-:W-:Y:S01]  /*d550*/  @P5 STG.E.U16 desc[UR22][R132.64], R20 ;  /* 0x0000001484005986 */ /* 0x000fe2000c101516 */
[----:B------:R-:W-:-:S03]  /*d560*/  LEA R6, P5, R167, R2, 0x1 ;  /* 0x00000002a7067211 */ /* 0x000fc600078a08ff */
[----:B------:R2:W-:Y:S01]  /*d570*/  @P6 STG.E.U16 desc[UR22][R4.64], R9 ;  /* 0x0000000904006986 */ /* 0x0005e2000c101516 */
[----:B-1----:R-:W-:Y:S01]  /*d580*/  ISETP.LT.AND P6, PT, R8, UR5, !P0 ;  /* 0x0000000508007c0c */ /* 0x002fe2000c7c1270 */
[----:B------:R-:W1:Y:S01]  /*d590*/  LDCU UR5, c[0x0][0x39c] ;  /* 0x00007380ff0577ac */ /* 0x000e620008000800 */
[----:B0-----:R-:W-:Y:S02]  /*d5a0*/  LEA.HI.X.SX32 R7, R167, R3, 0x1, P5 ;  /* 0x00000003a7077211 */ /* 0x001fe400028f0eff */
[----:B------:R-:W-:-:S03]  /*d5b0*/  LEA R8, P5, R10, R2, 0x1 ;  /* 0x000000020a087211 */ /* 0x000fc600078a08ff */
[----:B------:R0:W-:Y:S01]  /*d5c0*/  @P2 STG.E.U16 desc[UR22][R6.64], R22 ;  /* 0x0000001606002986 */ /* 0x0001e2000c101516 */
[----:B--2---:R-:W-:Y:S01]  /*d5d0*/  VIADD R4, R0, 0x17 ;  /* 0x0000001700047836 */ /* 0x004fe20000000000 */
[C---:B------:R-:W-:Y:S01]  /*d5e0*/  LEA.HI.X.SX32 R9, R10.reuse, R3, 0x1, P5 ;  /* 0x000000030a097211 */ /* 0x040fe200028f0eff */
[----:B------:R-:W-:Y:S01]  /*d5f0*/  VIADD R10, R10, UR4 ;  /* 0x000000040a0a7c36 */ /* 0x000fe20008000000 */
[----:B------:R-:W-:Y:S02]  /*d600*/  PRMT R5, R22, 0x7632, R5 ;  /* 0x0000763216057816 */ /* 0x000fe40000000005 */
[----:B---3--:R-:W-:Y:S01]  /*d610*/  ISETP.LT.AND P2, PT, R4, UR6, !P0 ;  /* 0x0000000604007c0c */ /* 0x008fe2000c741270 */
[----:B------:R-:W2:Y:S01]  /*d620*/  LDCU UR6, c[0x0][0x39c] ;  /* 0x00007380ff0677ac */ /* 0x000ea20008000800 */
[C---:B------:R-:W-:Y:S01]  /*d630*/  VIADD R11, R10.reuse, UR4 ;  /* 0x000000040a0b7c36 */ /* 0x040fe20008000000 */
[----:B------:R3:W-:Y:S01]  /*d640*/  @P3 STG.E.U16 desc[UR22][R8.64], R5 ;  /* 0x0000000508003986 */ /* 0x0007e2000c101516 */
[----:B------:R-:W-:Y:S01]  /*d650*/  LEA R4, P3, R10, R2, 0x1 ;  /* 0x000000020a047211 */ /* 0x000fe200078608ff */
[----:B0-----:R-:W-:-:S02]  /*d660*/  VIADD R6, R0, 0x18 ;  /* 0x0000001800067836 */ /* 0x001fc40000000000 */
[----:B------:R-:W-:Y:S01]  /*d670*/  VIADD R7, R0, 0x19 ;  /* 0x0000001900077836 */ /* 0x000fe20000000000 */
[-C--:B---3--:R-:W-:Y:S01]  /*d680*/  LEA.HI.X.SX32 R5, R10, R3.reuse, 0x1, P3 ;  /* 0x000000030a057211 */ /* 0x088fe200018f0eff */
[----:B------:R-:W-:Y:S01]  /*d690*/  VIADD R8, R0, 0x1a ;  /* 0x0000001a00087836 */ /* 0x000fe20000000000 */
[----:B-1----:R-:W-:Y:S01]  /*d6a0*/  ISETP.LT.AND P3, PT, R6, UR5, !P0 ;  /* 0x0000000506007c0c */ /* 0x002fe2000c761270 */
[----:B------:R-:W0:Y:S01]  /*d6b0*/  LDCU UR5, c[0x0][0x39c] ;  /* 0x00007380ff0577ac */ /* 0x000e220008000800 */
[----:B------:R-:W-:Y:S01]  /*d6c0*/  LEA R6, P5, R11, R2, 0x1 ;  /* 0x000000020b067211 */ /* 0x000fe200078a08ff */
[----:B------:R1:W-:Y:S01]  /*d6d0*/  @P1 STG.E.U16 desc[UR22][R4.64], R24 ;  /* 0x0000001804001986 */ /* 0x0003e2000c101516 */
[----:B------:R-:W-:Y:S01]  /*d6e0*/  ISETP.LT.AND P1, PT, R7, UR7, !P0 ;  /* 0x0000000707007c0c */ /* 0x000fe2000c721270 */
[----:B------:R-:W3:Y:S01]  /*d6f0*/  LDCU UR7, c[0x0][0x39c] ;  /* 0x00007380ff0777ac */ /* 0x000ee20008000800 */
[C---:B------:R-:W-:Y:S01]  /*d700*/  LEA.HI.X.SX32 R7, R11.reuse, R3, 0x1, P5 ;  /* 0x000000030b077211 */ /* 0x040fe200028f0eff */
[----:B------:R-:W-:Y:S01]  /*d710*/  VIADD R11, R11, UR4 ;  /* 0x000000040b0b7c36 */ /* 0x000fe20008000000 */
[----:B--2---:R-:W-:Y:S01]  /*d720*/  ISETP.LT.AND P5, PT, R8, UR6, !P0 ;  /* 0x0000000608007c0c */ /* 0x004fe2000c7a1270 */
[----:B------:R-:W2:Y:S02]  /*d730*/  LDCU UR6, c[0x0][0x39c] ;  /* 0x00007380ff0677ac */ /* 0x000ea40008000800 */
[----:B------:R-:W-:Y:S01]  /*d740*/  VIADD R10, R11, UR4 ;  /* 0x000000040b0a7c36 */ /* 0x000fe20008000000 */
[----:B-1----:R-:W-:-:S05]  /*d750*/  PRMT R5, R24, 0x7632, R5 ;  /* 0x0000763218057816 */ /* 0x002fca0000000005 */
[----:B------:R1:W-:Y:S01]  /*d760*/  @P4 STG.E.U16 desc[UR22][R6.64], R5 ;  /* 0x0000000506004986 */ /* 0x0003e2000c101516 */
[----:B------:R-:W-:-:S04]  /*d770*/  LEA R8, P4, R11, R2, 0x1 ;  /* 0x000000020b087211 */ /* 0x000fc800078808ff */
[----:B------:R-:W-:Y:S01]  /*d780*/  LEA.HI.X.SX32 R9, R11, R3, 0x1, P4 ;  /* 0x000000030b097211 */ /* 0x000fe200020f0eff */
[----:B------:R-:W-:Y:S01]  /*d790*/  VIADD R11, R0, 0x1b ;  /* 0x0000001b000b7836 */ /* 0x000fe20000000000 */
[----:B------:R-:W-:-:S03]  /*d7a0*/  LEA R4, P4, R10, R2, 0x1 ;  /* 0x000000020a047211 */ /* 0x000fc600078808ff */
[----:B------:R5:W-:Y:S01]  /*d7b0*/  @P6 STG.E.U16 desc[UR22][R8.64], R26 ;  /* 0x0000001a08006986 */ /* 0x000be2000c101516 */
[----:B-1----:R-:W-:Y:S02]  /*d7c0*/  PRMT R7, R26, 0x7632, R7 ;  /* 0x000076321a077816 */ /* 0x002fe40000000007 */
[C---:B------:R-:W-:Y:S01]  /*d7d0*/  LEA.HI.X.SX32 R5, R10.reuse, R3, 0x1, P4 ;  /* 0x000000030a057211 */ /* 0x040fe200020f0eff */
[----:B------:R-:W-:Y:S01]  /*d7e0*/  VIADD R10, R10, UR4 ;  /* 0x000000040a0a7c36 */ /* 0x000fe20008000000 */
[----:B0-----:R-:W-:Y:S01]  /*d7f0*/  ISETP.LT.AND P4, PT, R11, UR5, !P0 ;  /* 0x000000050b007c0c */ /* 0x001fe2000c781270 */
[----:B------:R-:W0:Y:S02]  /*d800*/  LDCU UR5, c[0x0][0x39c] ;  /* 0x00007380ff0577ac */ /* 0x000e240008000800 */
[----:B------:R1:W-:Y:S01]  /*d810*/  @P2 STG.E.U16 desc[UR22][R4.64], R7 ;  /* 0x0000000704002986 */ /* 0x0003e2000c101516 */
[C---:B------:R-:W-:Y:S01]  /*d820*/  LEA R6, P2, R10.reuse, R2, 0x1 ;  /* 0x000000020a067211 */ /* 0x040fe200078408ff */
[----:B------:R-:W-:-:S02]  /*d830*/  VIADD R11, R10, UR4 ;  /* 0x000000040a0b7c36 */ /* 0x000fc40008000000 */
[----:B-----5:R-:W-:-:S03]  /*d840*/  VIADD R9, R0, 0x1d ;  /* 0x0000001d00097836 */ /* 0x020fc60000000000 */
[----:B------:R-:W-:Y:S02]  /*d850*/  LEA R8, P6, R11, R2, 0x1 ;  /* 0x000000020b087211 */ /* 0x000fe400078c08ff */
[-C--:B-1----:R-:W-:Y:S01]  /*d860*/  LEA.HI.X.SX32 R7, R10, R3.reuse, 0x1, P2 ;  /* 0x000000030a077211 */ /* 0x082fe200010f0eff */
[----:B------:R-:W-:Y:S01]  /*d870*/  VIADD R5, R0, 0x1e ;  /* 0x0000001e00057836 */ /* 0x000fe20000000000 */
[----:B--2---:R-:W-:Y:S01]  /*d880*/  ISETP.LT.AND P2, PT, R12, UR6, !P0 ;  /* 0x000000060c007c0c */ /* 0x004fe2000c741270 */
[----:B------:R-:W1:Y:S01]  /*d890*/  LDCU UR6, c[0x0][0x39c] ;  /* 0x00007380ff0677ac */ /* 0x000e620008000800 */
[----:B------:R-:W-:Y:S01]  /*d8a0*/  VIADD R12, R0, 0x20 ;  /* 0x00000020000c7836 */ /* 0x000fe20000000000 */
[----:B------:R2:W-:Y:S01]  /*d8b0*/  @P3 STG.E.U16 desc[UR22][R6.64], R28 ;  /* 0x0000001c06003986 */ /* 0x0005e2000c101516 */
[----:B---3--:R-:W-:Y:S01]  /*d8c0*/  ISETP.LT.AND P3, PT, R9, UR7, !P0 ;  /* 0x0000000709007c0c */ /* 0x008fe2000c761270 */
[----:B------:R-:W3:Y:S01]  /*d8d0*/  LDCU UR7, c[0x0][0x39c] ;  /* 0x00007380ff0777ac */ /* 0x000ee20008000800 */
[C---:B------:R-:W-:Y:S01]  /*d8e0*/  LEA.HI.X.SX32 R9, R11.reuse, R3, 0x1, P6 ;  /* 0x000000030b097211 */ /* 0x040fe200030f0eff */
[----:B------:R-:W-:-:S04]  /*d8f0*/  VIADD R11, R11, UR4 ;  /* 0x000000040b0b7c36 */ /* 0x000fc80008000000 */
[C---:B------:R-:W-:Y:S01]  /*d900*/  VIADD R10, R11.reuse, UR4 ;  /* 0x000000040b0a7c36 */ /* 0x040fe20008000000 */
[----:B------:R-:W-:Y:S02]  /*d910*/  LEA R4, P6, R11, R2, 0x1 ;  /* 0x000000020b047211 */ /* 0x000fe400078c08ff */
[----:B--2---:R-:W-:-:S05]  /*d920*/  PRMT R7, R28, 0x7632, R7 ;  /* 0x000076321c077816 */ /* 0x004fca0000000007 */
[----:B------:R2:W-:Y:S01]  /*d930*/  @P1 STG.E.U16 desc[UR22][R8.64], R7 ;  /* 0x0000000708001986 */ /* 0x0005e2000c101516 */
[----:B0-----:R-:W-:Y:S01]  /*d940*/  ISETP.LT.AND P1, PT, R5, UR5, !P0 ;  /* 0x0000000505007c0c */ /* 0x001fe2000c721270 */
[----:B------:R-:W0:Y:S01]  /*d950*/  LDCU UR5, c[0x0][0x39c] ;  /* 0x00007380ff0577ac */ /* 0x000e220008000800 */
[----:B------:R-:W-:Y:S01]  /*d960*/  LEA.HI.X.SX32 R5, R11, R3, 0x1, P6 ;  /* 0x000000030b057211 */ /* 0x000fe200030f0eff */
[----:B------:R-:W-:Y:S01]  /*d970*/  VIADD R11, R0, 0x1f ;  /* 0x0000001f000b7836 */ /* 0x000fe20000000000 */
[----:B------:R-:W-:-:S03]  /*d980*/  LEA R6, P6, R10, R2, 0x1 ;  /* 0x000000020a067211 */ /* 0x000fc600078c08ff */
[----:B------:R5:W-:Y:S01]  /*d990*/  @P5 STG.E.U16 desc[UR22][R4.64], R30 ;  /* 0x0000001e04005986 */ /* 0x000be2000c101516 */
[----:B-1----:R-:W-:Y:S01]  /*d9a0*/  ISETP.LT.AND P5, PT, R11, UR6, !P0 ;  /* 0x000000060b007c0c */ /* 0x002fe2000c7a1270 */
[----:B------:R-:W1:Y:S01]  /*d9b0*/  LDCU UR6, c[0x0][0x39c] ;  /* 0x00007380ff0677ac */ /* 0x000e620008000800 */
[C---:B--2---:R-:W-:Y:S01]  /*d9c0*/  LEA.HI.X.SX32 R7, R10.reuse, R3, 0x1, P6 ;  /* 0x000000030a077211 */ /* 0x044fe200030f0eff */
[----:B------:R-:W-:-:S04]  /*d9d0*/  VIADD R10, R10, UR4 ;  /* 0x000000040a0a7c36 */ /* 0x000fc80008000000 */
[----:B------:R-:W-:Y:S01]  /*d9e0*/  VIADD R11, R10, UR4 ;  /* 0x000000040a0b7c36 */ /* 0x000fe20008000000 */
[----:B-----5:R-:W-:Y:S02]  /*d9f0*/  PRMT R5, R30, 0x7632, R5 ;  /* 0x000076321e057816 */ /* 0x020fe40000000005 */
[----:B0-----:R-:W-:Y:S01]  /*da00*/  ISETP.LT.AND P6, PT, R12, UR5, !P0 ;  /* 0x000000050c007c0c */ /* 0x001fe2000c7c1270 */
[----:B------:R-:W0:Y:S01]  /*da10*/  LDCU UR5, c[0x0][0x39c] ;  /* 0x00007380ff0577ac */ /* 0x000e220008000800 */
[----:B------:R-:W-:Y:S01]  /*da20*/  VIADD R12, R0, 0x26 ;  /* 0x00000026000c7836 */ /* 0x000fe20000000000 */
[----:B------:R2:W-:Y:S01]  /*da30*/  @P4 STG.E.U16 desc[UR22][R6.64], R5 ;  /* 0x0000000506004986 */ /* 0x0005e2000c101516 */
[----:B------:R-:W-:-:S04]  /*da40*/  LEA R8, P4, R10, R2, 0x1 ;  /* 0x000000020a087211 */ /* 0x000fc800078808ff */
[----:B------:R-:W-:Y:S02]  /*da50*/  LEA.HI.X.SX32 R9, R10, R3, 0x1, P4 ;  /* 0x000000030a097211 */ /* 0x000fe400020f0eff */
[----:B------:R-:W-:-:S03]  /*da60*/  LEA R4, P4, R11, R2, 0x1 ;  /* 0x000000020b047211 */ /* 0x000fc600078808ff */
[----:B------:R5:W-:Y:S01]  /*da70*/  @P2 STG.E.U16 desc[UR22][R8.64], R32 ;  /* 0x0000002008002986 */ /* 0x000be2000c101516 */
[----:B--2---:R-:W-:Y:S01]  /*da80*/  VIADD R6, R0, 0x21 ;  /* 0x0000002100067836 */ /* 0x004fe20000000000 */
[C---:B------:R-:W-:Y:S01]  /*da90*/  LEA.HI.X.SX32 R5, R11.reuse, R3, 0x1, P4 ;  /* 0x000000030b057211 */ /* 0x040fe200020f0eff */
[----:B------:R-:W-:Y:S01]  /*daa0*/  VIADD R11, R11, UR4 ;  /* 0x000000040b0b7c36 */ /* 0x000fe20008000000 */
[----:B------:R-:W-:Y:S02]  /*dab0*/  PRMT R7, R32, 0x7632, R7 ;  /* 0x0000763220077816 */ /* 0x000fe40000000007 */
[----:B-1----:R-:W-:Y:S01]  /*dac0*/  ISETP.LT.AND P2, PT, R6, UR6, !P0 ;  /* 0x0000000606007c0c */ /* 0x002fe2000c741270 */
[----:B------:R-:W1:Y:S01]  /*dad0*/  LDCU UR6, c[0x0][0x39c] ;  /* 0x00007380ff0677ac */ /* 0x000e620008000800 */
[C---:B------:R-:W-:Y:S01]  /*dae0*/  VIADD R10, R11.reuse, UR4 ;  /* 0x000000040b0a7c36 */ /* 0x040fe20008000000 */
[----:B------:R2:W-:Y:S01]  /*daf0*/  @P3 STG.E.U16 desc[UR22][R4.64], R7 ;  /* 0x0000000704003986 */ /* 0x0005e2000c101516 */
[----:B------:R-:W-:Y:S01]  /*db00*/  LEA R6, P3, R11, R2, 0x1 ;  /* 0x000000020b067211 */ /* 0x000fe200078608ff */
[----:B-----5:R-:W-:-:S02]  /*db10*/  VIADD R8, R0, 0x22 ;  /* 0x0000002200087836 */ /* 0x020fc40000000000 */
[C---:B------:R-:W-:Y:S01]  /*db20*/  VIADD R9, R0.reuse, 0x23 ;  /* 0x0000002300097836 */ /* 0x040fe20000000000 */
[-C--:B--2---:R-:W-:Y:S01]  /*db30*/  LEA.HI.X.SX32 R7, R11, R3.reuse, 0x1, P3 ;  /* 0x000000030b077211 */ /* 0x084fe200018f0eff */
[----:B------:R-:W-:Y:S01]  /*db40*/  VIADD R4, R0, 0x24 ;  /* 0x0000002400047836 */ /* 0x000fe20000000000 */
[----:B0-----:R-:W-:Y:S01]  /*db50*/  ISETP.LT.AND P3, PT, R8, UR5, !P0 ;  /* 0x0000000508007c0c */ /* 0x001fe2000c761270 */
[----:B------:R-:W0:Y:S01]  /*db60*/  LDCU UR5, c[0x0][0x39c] ;  /* 0x00007380ff0577ac */ /* 0x000e220008000800 */
[C---:B------:R-:W-:Y:S01]  /*db70*/  LEA R8, P4, R10.reuse, R2, 0x1 ;  /* 0x000000020a087211 */ /* 0x040fe200078808ff */
[----:B------:R-:W-:Y:S01]  /*db80*/  @P1 STG.E.U16 desc[UR22][R6.64], R34 ;  /* 0x0000002206001986 */ /* 0x000fe2000c101516 */
[----:B---3--:R-:W-:Y:S01]  /*db90*/  ISETP.LT.AND P1, PT, R9, UR7, !P0 ;  /* 0x0000000709007c0c */ /* 0x008fe2000c721270 */
[----:B------:R-:W2:Y:S01]  /*dba0*/  LDCU UR7, c[0x0][0x39c] ;  /* 0x00007380ff0777ac */ /* 0x000ea20008000800 */
[C---:B------:R-:W-:Y:S01]  /*dbb0*/  LEA.HI.X.SX32 R9, R10.reuse, R3, 0x1, P4 ;  /* 0x000000030a097211 */ /* 0x040fe200020f0eff */
[----:B------:R-:W-:Y:S01]  /*dbc0*/  VIADD R10, R10, UR4 ;  /* 0x000000040a0a7c36 */ /* 0x000fe20008000000 */
[----:B------:R-:W-:-:S02]  /*dbd0*/  PRMT R5, R34, 0x7632, R5 ;  /* 0x0000763222057816 */ /* 0x000fc40000000005 */
[----:B-1----:R-:W-:Y:S01]  /*dbe0*/  ISETP.LT.AND P4, PT, R4, UR6, !P0 ;  /* 0x0000000604007c0c */ /* 0x002fe2000c781270 */
[C---:B------:R-:W-:Y:S01]  /*dbf0*/  VIADD R11, R10.reuse, UR4 ;  /* 0x000000040a0b7c36 */ /* 0x040fe20008000000 */
[----:B------:R-:W1:Y:S01]  /*dc00*/  LDCU UR6, c[0x0][0x39c] ;  /* 0x00007380ff0677ac */ /* 0x000e620008000800 */
[----:B------:R3:W-:Y:S01]  /*dc10*/  @P5 STG.E.U16 desc[UR22][R8.64], R5 ;  /* 0x0000000508005986 */ /* 0x0007e2000c101516 */
[----:B------:R-:W-:-:S04]  /*dc20*/  LEA R4, P5, R10, R2, 0x1 ;  /* 0x000000020a047211 */ /* 0x000fc800078a08ff */
[-C--:B---3--:R-:W-:Y:S01]  /*dc30*/  LEA.HI.X.SX32 R5, R10, R3.reuse, 0x1, P5 ;  /* 0x000000030a057211 */ /* 0x088fe200028f0eff */
[----:B------:R-:W-:Y:S01]  /*dc40*/  VIADD R10, R0, 0x25 ;  /* 0x00000025000a7836 */ /* 0x000fe20000000000 */
[CC--:B------:R-:W-:Y:S02]  /*dc50*/  LEA R6, P5, R11.reuse, R2.reuse, 0x1 ;  /* 0x000000020b067211 */ /* 0x0c0fe400078a08ff */
[----:B------:R-:W-:Y:S01]  /*dc60*/  PRMT R9, R36, 0x7632, R9 ;  /* 0x0000763224097816 */ /* 0x000fe20000000009 */
[----:B------:R3:W-:Y:S01]  /*dc70*/  @P6 STG.E.U16 desc[UR22][R4.64], R36 ;  /* 0x0000002404006986 */ /* 0x0007e2000c101516 */
[C---:B------:R-:W-:Y:S01]  /*dc80*/  LEA.HI.X.SX32 R7, R11.reuse, R3, 0x1, P5 ;  /* 0x000000030b077211 */ /* 0x040fe200028f0eff */
[----:B------:R-:W-:Y:S01]  /*dc90*/  VIADD R11, R11, UR4 ;  /* 0x000000040b0b7c36 */ /* 0x000fe20008000000 */
[----:B0-----:R-:W-:Y:S01]  /*dca0*/  ISETP.LT.AND P5, PT, R10, UR5, !P0 ;  /* 0x000000050a007c0c */ /* 0x001fe2000c7a1270 */
[----:B------:R-:W0:Y:S02]  /*dcb0*/  LDCU UR5, c[0x0][0x39c] ;  /* 0x00007380ff0577ac */ /* 0x000e240008000800 */
[----:B------:R5:W-:Y:S01]  /*dcc0*/  @P2 STG.E.U16 desc[UR22][R6.64], R9 ;  /* 0x0000000906002986 */ /* 0x000be2000c101516 */
[C---:B------:R-:W-:Y:S01]  /*dcd0*/  LEA R8, P2, R11.reuse, R2, 0x1 ;  /* 0x000000020b087211 */ /* 0x040fe200078408ff */
[----:B------:R-:W-:-:S02]  /*dce0*/  VIADD R10, R11, UR4 ;  /* 0x000000040b0a7c36 */ /* 0x000fc40008000000 */
[----:B---3--:R-:W-:-:S03]  /*dcf0*/  VIADD R5, R0, 0x27 ;  /* 0x0000002700057836 */ /* 0x008fc60000000000 */
[----:B------:R-:W-:Y:S02]  /*dd00*/  LEA R4, P6, R10, R2, 0x1 ;  /* 0x000000020a047211 */ /* 0x000fe400078c08ff */
[-C--:B-----5:R-:W-:Y:S01]  /*dd10*/  LEA.HI.X.SX32 R9, R11, R3.reuse, 0x1, P2 ;  /* 0x000000030b097211 */ /* 0x0a0fe200010f0eff */
[----:B------:R-:W-:Y:S01]  /*dd20*/  VIADD R7, R0, 0x28 ;  /* 0x0000002800077836 */ /* 0x000fe20000000000 */
[----:B-1----:R-:W-:Y:S01]  /*dd30*/  ISETP.LT.AND P2, PT, R12, UR6, !P0 ;  /* 0x000000060c007c0c */ /* 0x002fe2000c741270 */
[----:B------:R-:W1:Y:S01]  /*dd40*/  LDCU UR6, c[0x0][0x39c] ;  /* 0x00007380ff0677ac */ /* 0x000e620008000800 */
[----:B------:R-:W-:Y:S01]  /*dd50*/  VIADD R12, R0, 0x2a ;  /* 0x0000002a000c7836 */ /* 0x000fe20000000000 */
[----:B------:R3:W-:Y:S01]  /*dd60*/  @P3 STG.E.U16 desc[UR22][R8.64], R38 ;  /* 0x0000002608003986 */ /* 0x0007e2000c101516 */
[----:B--2---:R-:W-:Y:S01]  /*dd70*/  ISETP.LT.AND P3, PT, R5, UR7, !P0 ;  /* 0x0000000705007c0c */ /* 0x004fe2000c761270 */
[----:B------:R-:W2:Y:S01]  /*dd80*/  LDCU UR7, c[0x0][0x39c] ;  /* 0x00007380ff0777ac */ /* 0x000ea20008000800 */
[C---:B------:R-:W-:Y:S01]  /*dd90*/  LEA.HI.X.SX32 R5, R10.reuse, R3, 0x1, P6 ;  /* 0x000000030a057211 */ /* 0x040fe200030f0eff */
[----:B------:R-:W-:-:S04]  /*dda0*/  VIADD R10, R10, UR4 ;  /* 0x000000040a0a7c36 */ /* 0x000fc80008000000 */
[C---:B------:R-:W-:Y:S01]  /*ddb0*/  VIADD R11, R10.reuse, UR4 ;  /* 0x000000040a0b7c36 */ /* 0x040fe20008000000 */
[----:B------:R-:W-:Y:S02]  /*ddc0*/  LEA R6, P6, R10, R2, 0x1 ;  /* 0x000000020a067211 */ /* 0x000fe400078c08ff */
[----:B---3--:R-:W-:-:S05]  /*ddd0*/  PRMT R9, R38, 0x7632, R9 ;  /* 0x0000763226097816 */ /* 0x008fca0000000009 */
[----:B------:R3:W-:Y:S01]  /*dde0*/  @P1 STG.E.U16 desc[UR22][R4.64], R9 ;  /* 0x0000000904001986 */ /* 0x0007e2000c101516 */
[----:B0-----:R-:W-:Y:S01]  /*ddf0*/  ISETP.LT.AND P1, PT, R7, UR5, !P0 ;  /* 0x0000000507007c0c */ /* 0x001fe2000c721270 */
[----:B------:R-:W0:Y:S01]  /*de00*/  LDCU UR5, c[0x0][0x39c] ;  /* 0x00007380ff0577ac */ /* 0x000e220008000800 */
[----:B------:R-:W-:Y:S01]  /*de10*/  LEA.HI.X.SX32 R7, R10, R3, 0x1, P6 ;  /* 0x000000030a077211 */ /* 0x000fe200030f0eff */
[----:B------:R-:W-:Y:S01]  /*de20*/  VIADD R10, R0, 0x29 ;  /* 0x00000029000a7836 */ /* 0x000fe20000000000 */
[----:B------:R-:W-:-:S03]  /*de30*/  LEA R8, P6, R11, R2, 0x1 ;  /* 0x000000020b087211 */ /* 0x000fc600078c08ff */
[----:B------:R-:W-:Y:S01]  /*de40*/  @P4 STG.E.U16 desc[UR22][R6.64], R40 ;  /* 0x0000002806004986 */ /* 0x000fe2000c101516 */
[----:B-1----:R-:W-:Y:S01]  /*de50*/  ISETP.LT.AND P4, PT, R10, UR6, !P0 ;  /* 0x000000060a007c0c */ /* 0x002fe2000c781270 */
[----:B------:R-:W1:Y:S01]  /*de60*/  LDCU UR6, c[0x0][0x39c] ;  /* 0x00007380ff0677ac */ /* 0x000e620008000800 */
[C---:B---3--:R-:W-:Y:S01]  /*de70*/  LEA.HI.X.SX32 R9, R11.reuse, R3, 0x1, P6 ;  /* 0x000000030b097211 */ /* 0x048fe200030f0eff */
[----:B------:R-:W-:Y:S01]  /*de80*/  VIADD R11, R11, UR4 ;  /* 0x000000040b0b7c36 */ /* 0x000fe20008000000 */
[----:B------:R-:W-:-:S03]  /*de90*/  PRMT R5, R40, 0x7632, R5 ;  /* 0x0000763228057816 */ /* 0x000fc60000000005 */
[C---:B------:R-:W-:Y:S02]  /*dea0*/  VIADD R10, R11.reuse, UR4 ;  /* 0x000000040b0a7c36 */ /* 0x040fe40008000000 */
[----:B------:R3:W-:Y:S01]  /*deb0*/  @P5 STG.E.U16 desc[UR22][R8.64], R5 ;  /* 0x0000000508005986 */ /* 0x0007e2000c101516 */
[CC--:B------:R-:W-:Y:S02]  /*dec0*/  LEA R4, P5, R11.reuse, R2.reuse, 0x1 ;  /* 0x000000020b047211 */ /* 0x0c0fe400078a08ff */
[----:B0-----:R-:W-:Y:S01]  /*ded0*/  ISETP.LT.AND P6, PT, R12, UR5, !P0 ;  /* 0x000000050c007c0c */ /* 0x001fe2000c7c1270 */
[----:B------:R-:W0:Y:S01]  /*dee0*/  LDCU UR5, c[0x0][0x39c] ;  /* 0x00007380ff0577ac */ /* 0x000e220008000800 */
[C---:B------:R-:W-:Y:S01]  /*def0*/  VIADD R12, R0.reuse, 0x30 ;  /* 0x00000030000c7836 */ /* 0x040fe20000000000 */
[----:B---3--:R-:W-:Y:S01]  /*df00*/  LEA.HI.X.SX32 R5, R11, R3, 0x1, P5 ;  /* 0x000000030b057211 */ /* 0x008fe200028f0eff */
[----:B------:R-:W-:Y:S01]  /*df10*/  VIADD R8, R0, 0x2b ;  /* 0x0000002b00087836 */ /* 0x000fe20000000000 */
[----:B------:R-:W-:-:S02]  /*df20*/  LEA R6, P5, R10, R2, 0x1 ;  /* 0x000000020a067211 */ /* 0x000fc400078a08ff */
[----:B------:R-:W-:Y:S01]  /*df30*/  PRMT R9, R42, 0x7632, R9 ;  /* 0x000076322a097816 */ /* 0x000fe20000000009 */
[----:B------:R3:W-:Y:S01]  /*df40*/  @P2 STG.E.U16 desc[UR22][R4.64], R42 ;  /* 0x0000002a04002986 */ /* 0x0007e2000c101516 */
[C---:B------:R-:W-:Y:S01]  /*df50*/  LEA.HI.X.SX32 R7, R10.reuse, R3, 0x1, P5 ;  /* 0x000000030a077211 */ /* 0x040fe200028f0eff */
[----:B------:R-:W-:Y:S01]  /*df60*/  VIADD R10, R10, UR4 ;  /* 0x000000040a0a7c36 */ /* 0x000fe20008000000 */
[----:B-1----:R-:W-:Y:S01]  /*df70*/  ISETP.LT.AND P2, PT, R8, UR6, !P0 ;  /* 0x0000000608007c0c */ /* 0x002fe2000c741270 */
[----:B------:R-:W1:Y:S02]  /*df80*/  LDCU UR6, c[0x0][0x39c] ;  /* 0x00007380ff0677ac */ /* 0x000e640008000800 */
[----:B------:R5:W-:Y:S01]  /*df90*/  @P3 STG.E.U16 desc[UR22][R6.64], R9 ;  /* 0x0000000906003986 */ /* 0x000be2000c101516 */
[C---:B------:R-:W-:Y:S01]  /*dfa0*/  LEA R8, P3, R10.reuse, R2, 0x1 ;  /* 0x000000020a087211 */ /* 0x040fe200078608ff */
[----:B------:R-:W-:Y:S02]  /*dfb0*/  VIADD R11, R10, UR4 ;  /* 0x000000040a0b7c36 */ /* 0x000fe40008000000 */
[----:B---3--:R-:W-:-:S02]  /*dfc0*/  VIADD R4, R0, 0x2c ;  /* 0x0000002c00047836 */ /* 0x008fc40000000000 */
[----:B------:R-:W-:Y:S01]  /*dfd0*/  VIADD R5, R0, 0x2d ;  /* 0x0000002d00057836 */ /* 0x000fe20000000000 */
[-C--:B-----5:R-:W-:Y:S01]  /*dfe0*/  LEA.HI.X.SX32 R9, R10, R3.reuse, 0x1, P3 ;  /* 0x000000030a097211 */ /* 0x0a0fe200018f0eff */
[----:B------:R-:W-:Y:S01]  /*dff0*/  VIADD R6, R0, 0x2e ;  /* 0x0000002e00067836 */ /* 0x000fe20000000000 */
[----:B0-----:R-:W-:Y:S01]  /*e000*/  ISETP.LT.AND P3, PT, R4, UR5, !P0 ;  /* 0x0000000504007c0c */ /* 0x001fe2000c761270 */
[----:B------:R-:W0:Y:S01]  /*e010*/  LDCU UR5, c[0x0][0x39c] ;  /* 0x00007380ff0577ac */ /* 0x000e220008000800 */
[----:B------:R-:W-:Y:S01]  /*e020*/  LEA R4, P5, R11, R2, 0x1 ;  /* 0x000000020b047211 */ /* 0x000fe200078a08ff */
[----:B------:R-:W-:Y:S01]  /*e030*/  @P1 STG.E.U16 desc[UR22][R8.64], R44 ;  /* 0x0000002c08001986 */ /* 0x000fe2000c101516 */
[----:B--2---:R-:W-:Y:S01]  /*e040*/  ISETP.LT.AND P1, PT, R5, UR7, !P0 ;  /* 0x0000000705007c0c */ /* 0x004fe2000c721270 */
        /* <DEDUP_REMOVED lines=11> */
[-C--:B------:R-:W-:Y:S02]  /*e100*/  LEA R8, P4, R10, R2.reuse, 0x1 ;  /* 0x000000020a087211 */ /* 0x080fe400078808ff */
        /* <DEDUP_REMOVED lines=38> */
[-C--:B------:R-:W-:Y:S02]  /*e370*/  LEA R6, P4, R10, R2.reuse, 0x1 ;  /* 0x000000020a067211 */ /* 0x080fe400078808ff */
[----:B0-----:R-:W-:Y:S01]  /*e380*/  ISETP.LT.AND P6, PT, R12, UR5, !P0 ;  /* 0x000000050c007c0c */ /* 0x001fe2000c7c1270 */
[----:B------:R-:W0:Y:S01]  /*e390*/  LDCU UR5, c[0x0][0x39c] ;  /* 0x00007380ff0577ac */ /* 0x000e220008000800 */
[----:B------:R-:W-:Y:S01]  /*e3a0*/  VIADD R12, R0, 0x3a ;  /* 0x0000003a000c7836 */ /* 0x000fe20000000000 */
        /* <DEDUP_REMOVED lines=13> */
[C---:B------:R-:W-:Y:S01]  /*e480*/  VIADD R7, R0.reuse, 0x37 ;  /* 0x0000003700077836 */ /* 0x040fe20000000000 */
[-C--:B-----5:R-:W-:Y:S01]  /*e490*/  LEA.HI.X.SX32 R5, R11, R3.reuse, 0x1, P3 ;  /* 0x000000030b057211 */ /* 0x0a0fe200018f0eff */
[----:B------:R-:W-:Y:S01]  /*e4a0*/  VIADD R8, R0, 0x38 ;  /* 0x0000003800087836 */ /* 0x000fe20000000000 */
[----:B0-----:R-:W-:Y:S01]  /*e4b0*/  ISETP.LT.AND P3, PT, R6, UR5, !P0 ;  /* 0x0000000506007c0c */ /* 0x001fe2000c761270 */
[----:B------:R-:W0:Y:S01]  /*e4c0*/  LDCU UR5, c[0x0][0x39c] ;  /* 0x00007380ff0577ac */ /* 0x000e220008000800 */
[C---:B------:R-:W-:Y:S01]  /*e4d0*/  LEA R6, P4, R10.reuse, R2, 0x1 ;  /* 0x000000020a067211 */ /* 0x040fe200078808ff */
[----:B------:R3:W-:Y:S01]  /*e4e0*/  @P1 STG.E.U16 desc[UR22][R4.64], R54 ;  /* 0x0000003604001986 */ /* 0x0007e2000c101516 */
[----:B--2---:R-:W-:Y:S01]  /*e4f0*/  ISETP.LT.AND P1, PT, R7, UR7, !P0 ;  /* 0x0000000707007c0c */ /* 0x004fe2000c721270 */
[----:B------:R-:W2:Y:S01]  /*e500*/  LDCU UR7, c[0x0][0x39c] ;  /* 0x00007380ff0777ac */ /* 0x000ea20008000800 */
[C---:B------:R-:W-:Y:S01]  /*e510*/  LEA.HI.X.SX32 R7, R10.reuse, R3, 0x1, P4 ;  /* 0x000000030a077211 */ /* 0x040fe200020f0eff */
[----:B------:R-:W-:Y:S01]  /*e520*/  VIADD R10, R10, UR4 ;  /* 0x000000040a0a7c36 */ /* 0x000fe20008000000 */
[----:B-1----:R-:W-:Y:S01]  /*e530*/  ISETP.LT.AND P4, PT, R8, UR6, !P0 ;  /* 0x0000000608007c0c */ /* 0x002fe2000c781270 */
[----:B------:R-:W1:Y:S02]  /*e540*/  LDCU UR6, c[0x0][0x39c] ;  /* 0x00007380ff0677ac */ /* 0x000e640008000800 */
[----:B------:R-:W-:Y:S01]  /*e550*/  VIADD R11, R10, UR4 ;  /* 0x000000040a0b7c36 */ /* 0x000fe20008000000 */
[----:B---3--:R-:W-:-:S05]  /*e560*/  PRMT R5, R54, 0x7632, R5 ;  /* 0x0000763236057816 */ /* 0x008fca0000000005 */
[----:B------:R3:W-:Y:S01]  /*e570*/  @P5 STG.E.U16 desc[UR22][R6.64], R5 ;  /* 0x0000000506005986 */ /* 0x0007e2000c101516 */
[----:B------:R-:W-:-:S04]  /*e580*/  LEA R8, P5, R10, R2, 0x1 ;  /* 0x000000020a087211 */ /* 0x000fc800078a08ff */
[----:B------:R-:W-:Y:S01]  /*e590*/  LEA.HI.X.SX32 R9, R10, R3, 0x1, P5 ;  /* 0x000000030a097211 */ /* 0x000fe200028f0eff */
[----:B------:R-:W-:Y:S01]  /*e5a0*/  VIADD R10, R0, 0x39 ;  /* 0x00000039000a7836 */ /* 0x000fe20000000000 */
[----:B------:R-:W-:-:S03]  /*e5b0*/  LEA R4, P5, R11, R2, 0x1 ;  /* 0x000000020b047211 */ /* 0x000fc600078a08ff */
[----:B------:R5:W-:Y:S01]  /*e5c0*/  @P6 STG.E.U16 desc[UR22][R8.64], R56 ;  /* 0x0000003808006986 */ /* 0x000be2000c101516 */
[----:B---3--:R-:W-:Y:S02]  /*e5d0*/  PRMT R7, R56, 0x7632, R7 ;  /* 0x0000763238077816 */ /* 0x008fe40000000007 */
        /* <DEDUP_REMOVED lines=9> */
[-C--:B---3--:R-:W-:Y:S01]  /*e670*/  LEA.HI.X.SX32 R7, R11, R3.reuse, 0x1, P2 ;  /* 0x000000030b077211 */ /* 0x088fe200010f0eff */
        /* <DEDUP_REMOVED lines=21> */
[C---:B---3--:R-:W-:Y:S01]  /*e7d0*/  LEA.HI.X.SX32 R7, R11.reuse, R3, 0x1, P6 ;  /* 0x000000030b077211 */ /* 0x048fe200030f0eff */
[----:B------:R-:W-:-:S04]  /*e7e0*/  VIADD R11, R11, UR4 ;  /* 0x000000040b0b7c36 */ /* 0x000fc80008000000 */
[C---:B------:R-:W-:Y:S01]  /*e7f0*/  VIADD R10, R11.reuse, UR4 ;  /* 0x000000040b0a7c36 */ /* 0x040fe20008000000 */
        /* <DEDUP_REMOVED lines=9> */
[----:B---3--:R-:W-:Y:S01]  /*e890*/  VIADD R6, R0, 0x3f ;  /* 0x0000003f00067836 */ /* 0x008fe20000000000 */
        /* <DEDUP_REMOVED lines=9> */
[----:B------:R-:W-:Y:S01]  /*e930*/  VIADD R9, R0, 0x41 ;  /* 0x0000004100097836 */ /* 0x000fe20000000000 */
[-C--:B---3--:R-:W-:Y:S01]  /*e940*/  LEA.HI.X.SX32 R7, R10, R3.reuse, 0x1, P3 ;  /* 0x000000030a077211 */ /* 0x088fe200018f0eff */
        /* <DEDUP_REMOVED lines=224> */
[-C--:B---3--:R-:W-:Y:S01]  /*f750*/  LEA.HI.X.SX32 R7, R11, R3.reuse, 0x1, P3 ;  /* 0x000000030b077211 */ /* 0x088fe200018f0eff */
        /* <DEDUP_REMOVED lines=73> */
[----:B------:R-:W-:-:S03]  /*fbf0*/  VIADD R5, R0, 0x69 ;  /* 0x0000006900057836 */ /* 0x000fc60000000000 */
[----:B0-----:R-:W-:Y:S01]  /*fc00*/  ISETP.LT.AND P5, PT, R4, UR5, !P0 ;  /* 0x0000000504007c0c */ /* 0x001fe2000c7a1270 */
[----:B-----5:R-:W-:Y:S01]  /*fc10*/  VIADD R6, R0, 0x6a ;  /* 0x0000006a00067836 */ /* 0x020fe20000000000 */
[-C--:B------:R-:W-:Y:S01]  /*fc20*/  LEA.HI.X.SX32 R9, R10, R3.reuse, 0x1, P3 ;  /* 0x000000030a097211 */ /* 0x080fe200018f0eff */
[----:B------:R-:W0:Y:S01]  /*fc30*/  LDCU UR5, c[0x0][0x39c] ;  /* 0x00007380ff0577ac */ /* 0x000e220008000800 */
[-C--:B------:R-:W-:Y:S02]  /*fc40*/  LEA R4, P3, R11, R2.reuse, 0x1 ;  /* 0x000000020b047211 */ /* 0x080fe400078608ff */
[----:B------:R-:W-:Y:S01]  /*fc50*/  PRMT R7, R104, 0x7632, R7 ;  /* 0x0000763268077816 */ /* 0x000fe20000000007 */
[----:B------:R-:W-:Y:S01]  /*fc60*/  @P1 STG.E.U16 desc[UR22][R8.64], R104 ;  /* 0x0000006808001986 */ /* 0x000fe2000c101516 */
[----:B--2---:R-:W-:Y:S01]  /*fc70*/  ISETP.LT.AND P1, PT, R5, UR7, !P0 ;  /* 0x0000000705007c0c */ /* 0x004fe2000c721270 */
[----:B------:R-:W2:Y:S01]  /*fc80*/  LDCU UR7, c[0x0][0x39c] ;  /* 0x00007380ff0777ac */ /* 0x000ea20008000800 */
[C---:B------:R-:W-:Y:S01]  /*fc90*/  LEA.HI.X.SX32 R5, R11.reuse, R3, 0x1, P3 ;  /* 0x000000030b057211 */ /* 0x040fe200018f0eff */
[----:B------:R-:W-:Y:S01]  /*fca0*/  VIADD R11, R11, UR4 ;  /* 0x000000040b0b7c36 */ /* 0x000fe20008000000 */
[----:B-1----:R-:W-:Y:S01]  /*fcb0*/  ISETP.LT.AND P3, PT, R6, UR6, !P0 ;  /* 0x0000000606007c0c */ /* 0x002fe2000c761270 */
[----:B------:R-:W1:Y:S02]  /*fcc0*/  LDCU UR6, c[0x0][0x39c] ;  /* 0x00007380ff0677ac */ /* 0x000e640008000800 */
[----:B------:R3:W-:Y:S01]  /*fcd0*/  @P4 STG.E.U16 desc[UR22][R4.64], R7 ;  /* 0x0000000704004986 */ /* 0x0007e2000c101516 */
[C---:B------:R-:W-:Y:S01]  /*fce0*/  LEA R6, P4, R11.reuse, R2, 0x1 ;  /* 0x000000020b067211 */ /* 0x040fe200078808ff */
[----:B------:R-:W-:-:S03]  /*fcf0*/  VIADD R10, R11, UR4 ;  /* 0x000000040b0a7c36 */ /* 0x000fc60008000000 */
        /* <DEDUP_REMOVED lines=42> */
[----:B-----5:R-:W-:-:S04]  /*ffa0*/  LEA R8, P6, R11, R2, 0x1 ;  /* 0x000000020b087211 */ /* 0x020fc800078c08ff */
[CC--:B------:R-:W-:Y:S01]  /*ffb0*/  LEA.HI.X.SX32 R9, R11.reuse, R3.reuse, 0x1, P6 ;  /* 0x000000030b097211 */ /* 0x0c0fe200030f0eff */
[----:B------:R-:W-:Y:S01]  /*ffc0*/  VIADD R11, R11, UR4 ;  /* 0x000000040b0b7c36 */ /* 0x000fe20008000000 */
[----:B---3--:R-:W-:Y:S01]  /*ffd0*/  LEA.HI.X.SX32 R7, R10, R3, 0x1, P4 ;  /* 0x000000030a077211 */ /* 0x008fe200020f0eff */
[----:B------:R-:W-:Y:S01]  /*ffe0*/  VIADD R4, R0, 0x71 ;  /* 0x0000007100047836 */ /* 0x000fe20000000000 */
[----:B0-----:R-:W-:Y:S01]  /*fff0*/  ISETP.LT.AND P4, PT, R12, UR5, !P0 ;  /* 0x000000050c007c0c */ /* 0x001fe2000c781270 */
[----:B------:R-:W0:Y:S01]  /*10000*/  LDCU UR5, c[0x0][0x39c] ;  /* 0x00007380ff0577ac */ /* 0x000e220008000800 */
[----:B------:R-:W-:Y:S01]  /*10010*/  PRMT R5, R112, 0x7632, R5 ;  /* 0x0000763270057816 */ /* 0x000fe20000000005 */
[----:B------:R3:W-:Y:S01]  /*10020*/  @P2 STG.E.U16 desc[UR22][R6.64], R112 ;  /* 0x0000007006002986 */ /* 0x0007e2000c101516 */
[----:B-1----:R-:W-:Y:S01]  /*10030*/  ISETP.LT.AND P2, PT, R4, UR6, !P0 ;  /* 0x0000000604007c0c */ /* 0x002fe2000c741270 */
[----:B------:R-:W1:Y:S01]  /*10040*/  LDCU UR6, c[0x0][0x39c] ;  /* 0x00007380ff0677ac */ /* 0x000e620008000800 */
[C---:B------:R-:W-:Y:S01]  /*10050*/  VIADD R10, R11.reuse, UR4 ;  /* 0x000000040b0a7c36 */ /* 0x040fe20008000000 */
[----:B------:R5:W-:Y:S01]  /*10060*/  @P5 STG.E.U16 desc[UR22][R8.64], R5 ;  /* 0x0000000508005986 */ /* 0x000be2000c101516 */
[----:B------:R-:W-:Y:S01]  /*10070*/  LEA R4, P5, R11, R2, 0x1 ;  /* 0x000000020b047211 */ /* 0x000fe200078a08ff */
[----:B------:R-:W-:-:S02]  /*10080*/  VIADD R12, R0, 0x76 ;  /* 0x00000076000c7836 */ /* 0x000fc40000000000 */
[C---:B---3--:R-:W-:Y:S02]  /*10090*/  VIADD R6, R0.reuse, 0x72 ;  /* 0x0000007200067836 */ /* 0x048fe40000000000 */
        /* <DEDUP_REMOVED lines=21> */
[----:B0-----:R-:W-:Y:S01]  /*101f0*/  ISETP.LT.AND P4, PT, R10, UR5, !P0 ;  /* 0x000000050a007c0c */ /* 0x001fe2000c781270 */
[----:B------:R-:W0:Y:S01]  /*10200*/  LDCU UR5, c[0x0][0x39c] ;  /* 0x00007380ff0577ac */ /* 0x000e220008000800 */
[----:B---3--:R-:W-:Y:S02]  /*10210*/  PRMT R7, R116, 0x7632, R7 ;  /* 0x0000763274077816 */ /* 0x008fe40000000007 */
[C---:B------:R-:W-:Y:S01]  /*10220*/  LEA.HI.X.SX32 R5, R11.reuse, R3, 0x1, P3 ;  /* 0x000000030b057211 */ /* 0x040fe200018f0eff */
[----:B------:R-:W-:Y:S01]  /*10230*/  VIADD R11, R11, UR4 ;  /* 0x000000040b0b7c36 */ /* 0x000fe20008000000 */
[----:B-1----:R-:W-:Y:S01]  /*10240*/  ISETP.LT.AND P3, PT, R12, UR6, !P0 ;  /* 0x000000060c007c0c */ /* 0x002fe2000c761270 */
[----:B------:R-:W1:Y:S01]  /*10250*/  LDCU UR6, c[0x0][0x39c] ;  /* 0x00007380ff0677ac */ /* 0x000e620008000800 */
[----:B------:R-:W-:Y:S01]  /*10260*/  VIADD R12, R0, 0x7d ;  /* 0x0000007d000c7836 */ /* 0x000fe20000000000 */
[----:B------:R3:W-:Y:S01]  /*10270*/  @P2 STG.E.U16 desc[UR22][R4.64], R7 ;  /* 0x0000000704002986 */ /* 0x0007e2000c101516 */
[C---:B------:R-:W-:Y:S01]  /*10280*/  LEA R6, P2, R11.reuse, R2, 0x1 ;  /* 0x000000020b067211 */ /* 0x040fe200078408ff */
[----:B------:R-:W-:-:S02]  /*10290*/  VIADD R10, R11, UR4 ;  /* 0x000000040b0a7c36 */ /* 0x000fc40008000000 */
[C---:B-----5:R-:W-:Y:S01]  /*102a0*/  VIADD R9, R0.reuse, 0x77 ;  /* 0x0000007700097836 */ /* 0x060fe20000000000 */
[-C--:B---3--:R-:W-:Y:S01]  /*102b0*/  LEA.HI.X.SX32 R7, R11, R3.reuse, 0x1, P2 ;  /* 0x000000030b077211 */ /* 0x088fe200010f0eff */
[----:B------:R-:W-:Y:S01]  /*102c0*/  VIADD R4, R0, 0x78 ;  /* 0x0000007800047836 */ /* 0x000fe20000000000 */
[-C--:B------:R-:W-:Y:S02]  /*102d0*/  LEA R8, P2, R10, R2.reuse, 0x1 ;  /* 0x000000020a087211 */ /* 0x080fe400078408ff */
[----:B------:R-:W-:Y:S01]  /*102e0*/  PRMT R5, R118, 0x7632, R5 ;  /* 0x0000763276057816 */ /* 0x000fe20000000005 */
[----:B------:R-:W-:Y:S01]  /*102f0*/  @P6 STG.E.U16 desc[UR22][R6.64], R118 ;  /* 0x0000007606006986 */ /* 0x000fe2000c101516 */
[----:B--2---:R-:W-:Y:S01]  /*10300*/  ISETP.LT.AND P6, PT, R9, UR7, !P0 ;  /* 0x0000000709007c0c */ /* 0x004fe2000c7c1270 */
[----:B------:R-:W2:Y:S01]  /*10310*/  LDCU UR7, c[0x0][0x39c] ;  /* 0x00007380ff0777ac */ /* 0x000ea20008000800 */
[C---:B------:R-:W-:Y:S01]  /*10320*/  LEA.HI.X.SX32 R9, R10.reuse, R3, 0x1, P2 ;  /* 0x000000030a097211 */ /* 0x040fe200010f0eff */
[----:B------:R-:W-:Y:S01]  /*10330*/  VIADD R10, R10, UR4 ;  /* 0x000000040a0a7c36 */ /* 0x000fe20008000000 */
[----:B0-----:R-:W-:Y:S01]  /*10340*/  ISETP.LT.AND P2, PT, R4, UR5, !P0 ;  /* 0x0000000504007c0c */ /* 0x001fe2000c741270 */
[----:B------:R-:W0:Y:S02]  /*10350*/  LDCU UR5, c[0x0][0x39c] ;  /* 0x00007380ff0577ac */ /* 0x000e240008000800 */
[----:B------:R3:W-:Y:S01]  /*10360*/  @P1 STG.E.U16 desc[UR22][R8.64], R5 ;  /* 0x0000000508001986 */ /* 0x0007e2000c101516 */
[C---:B------:R-:W-:Y:S01]  /*10370*/  LEA R4, P1, R10.reuse, R2, 0x1 ;  /* 0x000000020a047211 */ /* 0x040fe200078208ff */
[----:B------:R-:W-:-:S03]  /*10380*/  VIADD R11, R10, UR4 ;  /* 0x000000040a0b7c36 */ /* 0x000fc60008000000 */
[-C--:B---3--:R-:W-:Y:S01]  /*10390*/  LEA.HI.X.SX32 R5, R10, R3.reuse, 0x1, P1 ;  /* 0x000000030a057211 */ /* 0x088fe200008f0eff */
[C---:B------:R-:W-:Y:S01]  /*103a0*/  VIADD R10, R0.reuse, 0x79 ;  /* 0x00000079000a7836 */ /* 0x040fe20000000000 */
[C---:B------:R-:W-:Y:S01]  /*103b0*/  LEA R6, P1, R11.reuse, R2, 0x1 ;  /* 0x000000020b067211 */ /* 0x040fe200078208ff */
[----:B------:R-:W-:Y:S02]  /*103c0*/  VIADD R9, R0, 0x7a ;  /* 0x0000007a00097836 */ /* 0x000fe40000000000 */
[----:B------:R3:W-:Y:S01]  /*103d0*/  @P5 STG.E.U16 desc[UR22][R4.64], R120 ;  /* 0x0000007804005986 */ /* 0x0007e2000c101516 */
[C---:B------:R-:W-:Y:S01]  /*103e0*/  LEA.HI.X.SX32 R7, R11.reuse, R3, 0x1, P1 ;  /* 0x000000030b077211 */ /* 0x040fe200008f0eff */
[----:B------:R-:W-:Y:S01]  /*103f0*/  VIADD R11, R11, UR4 ;  /* 0x000000040b0b7c36 */ /* 0x000fe20008000000 */
[----:B-1----:R-:W-:Y:S01]  /*10400*/  ISETP.LT.AND P1, PT, R10, UR6, !P0 ;  /* 0x000000060a007c0c */ /* 0x002fe2000c721270 */
[----:B------:R-:W-:Y:S01]  /*10410*/  VIADD R10, R0, 0x7b ;  /* 0x0000007b000a7836 */ /* 0x000fe20000000000 */
[----:B0-----:R-:W-:Y:S01]  /*10420*/  ISETP.LT.AND P5, PT, R9, UR5, !P0 ;  /* 0x0000000509007c0c */ /* 0x001fe2000c7a1270 */
[----:B------:R-:W0:Y:S01]  /*10430*/  LDCU UR5, c[0x0][0x39c] ;  /* 0x00007380ff0577ac */ /* 0x000e220008000800 */
[----:B------:R-:W1:Y:S01]  /*10440*/  LDCU UR6, c[0x0][0x39c] ;  /* 0x00007380ff0677ac */ /* 0x000e620008000800 */
[----:B---3--:R-:W-:-:S05]  /*10450*/  PRMT R5, R120, 0x7632, R5 ;  /* 0x0000763278057816 */ /* 0x008fca0000000005 */
[----:B------:R3:W-:Y:S01]  /*10460*/  @P4 STG.E.U16 desc[UR22][R6.64], R5 ;  /* 0x0000000506004986 */ /* 0x0007e2000c101516 */
[----:B------:R-:W-:-:S04]  /*10470*/  LEA R8, P4, R11, R2, 0x1 ;  /* 0x000000020b087211 */ /* 0x000fc800078808ff */
[C---:B------:R-:W-:Y:S01]  /*10480*/  LEA.HI.X.SX32 R9, R11.reuse, R3, 0x1, P4 ;  /* 0x000000030b097211 */ /* 0x040fe200020f0eff */
[----:B------:R-:W-:Y:S01]  /*10490*/  VIADD R11, R11, UR4 ;  /* 0x000000040b0b7c36 */ /* 0x000fe20008000000 */
[----:B--2---:R-:W-:-:S03]  /*104a0*/  ISETP.LT.AND P4, PT, R10, UR7, !P0 ;  /* 0x000000070a007c0c */ /* 0x004fc6000c781270 */
[----:B------:R2:W-:Y:S01]  /*104b0*/  @P3 STG.E.U16 desc[UR22][R8.64], R122 ;  /* 0x0000007a08003986 */ /* 0x0005e2000c101516 */
[C---:B------:R-:W-:Y:S01]  /*104c0*/  LEA R4, P3, R11.reuse, R2, 0x1 ;  /* 0x000000020b047211 */ /* 0x040fe200078608ff */
[----:B------:R-:W-:-:S03]  /*104d0*/  VIADD R10, R11, UR4 ;  /* 0x000000040b0a7c36 */ /* 0x000fc60008000000 */
[----:B---3--:R-:W-:Y:S01]  /*104e0*/  LEA.HI.X.SX32 R5, R11, R3, 0x1, P3 ;  /* 0x000000030b057211 */ /* 0x008fe200018f0eff */
[----:B------:R-:W-:Y:S01]  /*104f0*/  VIADD R11, R0, 0x7c ;  /* 0x0000007c000b7836 */ /* 0x000fe20000000000 */
[----:B------:R-:W-:Y:S01]  /*10500*/  LEA R6, P3, R10, R2, 0x1 ;  /* 0x000000020a067211 */ /* 0x000fe200078608ff */
[----:B------:R-:W-:-:S03]  /*10510*/  VIADD R0, R0, 0x7f ;  /* 0x0000007f00007836 */ /* 0x000fc60000000000 */
[C---:B------:R-:W-:Y:S01]  /*10520*/  LEA.HI.X.SX32 R7, R10.reuse, R3, 0x1, P3 ;  /* 0x000000030a077211 */ /* 0x040fe200018f0eff */
[----:B------:R-:W-:Y:S01]  /*10530*/  VIADD R10, R10, UR4 ;  /* 0x000000040a0a7c36 */ /* 0x000fe20008000000 */
[----:B--2---:R-:W-:Y:S02]  /*10540*/  PRMT R9, R122, 0x7632, R9 ;  /* 0x000076327a097816 */ /* 0x004fe40000000009 */
[----:B0-----:R-:W-:Y:S01]  /*10550*/  ISETP.LT.AND P3, PT, R11, UR5, !P0 ;  /* 0x000000050b007c0c */ /* 0x001fe2000c761270 */
[C---:B------:R-:W-:Y:S01]  /*10560*/  VIADD R11, R10.reuse, UR4 ;  /* 0x000000040a0b7c36 */ /* 0x040fe20008000000 */
[----:B------:R-:W0:Y:S01]  /*10570*/  LDCU UR5, c[0x0][0x39c] ;  /* 0x00007380ff0577ac */ /* 0x000e220008000800 */
[----:B------:R2:W-:Y:S04]  /*10580*/  @P6 STG.E.U16 desc[UR22][R4.64], R9 ;  /* 0x0000000904006986 */ /* 0x0005e8000c101516 */
[----:B------:R3:W-:Y:S01]  /*10590*/  @P2 STG.E.U16 desc[UR22][R6.64], R124 ;  /* 0x0000007c06002986 */ /* 0x0007e2000c101516 */
[----:B------:R-:W-:-:S04]  /*105a0*/  LEA R8, P2, R10, R2, 0x1 ;  /* 0x000000020a087211 */ /* 0x000fc800078408ff */
[----:B--2---:R-:W-:Y:S01]  /*105b0*/  LEA.HI.X.SX32 R9, R10, R3, 0x1, P2 ;  /* 0x000000030a097211 */ /* 0x004fe200010f0eff */
[C---:B------:R-:W-:Y:S01]  /*105c0*/  VIADD R10, R11.reuse, UR4 ;  /* 0x000000040b0a7c36 */ /* 0x040fe20008000000 */
[----:B------:R-:W-:Y:S02]  /*105d0*/  PRMT R5, R124, 0x7632, R5 ;  /* 0x000076327c057816 */ /* 0x000fe40000000005 */
[----:B-1----:R-:W-:Y:S01]  /*105e0*/  ISETP.LT.AND P2, PT, R12, UR6, !P0 ;  /* 0x000000060c007c0c */ /* 0x002fe2000c741270 */
[C---:B------:R-:W-:Y:S01]  /*105f0*/  VIADD R13, R10.reuse, UR4 ;  /* 0x000000040a0d7c36 */ /* 0x040fe20008000000 */
[----:B------:R-:W1:Y:S01]  /*10600*/  LDCU UR6, c[0x0][0x39c] ;  /* 0x00007380ff0677ac */ /* 0x000e620008000800 */
[----:B------:R2:W-:Y:S01]  /*10610*/  @P1 STG.E.U16 desc[UR22][R8.64], R5 ;  /* 0x0000000508001986 */ /* 0x0005e2000c101516 */
[-C--:B------:R-:W-:Y:S01]  /*10620*/  LEA R4, P1, R11, R2.reuse, 0x1 ;  /* 0x000000020b047211 */ /* 0x080fe200078208ff */
[----:B------:R-:W-:Y:S01]  /*10630*/  VIADD R14, R13, UR4 ;  /* 0x000000040d0e7c36 */ /* 0x000fe20008000000 */
[----:B---3--:R-:W-:-:S03]  /*10640*/  LEA R6, P6, R10, R2, 0x1 ;  /* 0x000000020a067211 */ /* 0x008fc600078c08ff */
[----:B------:R-:W-:Y:S01]  /*10650*/  VIADD R15, R14, UR4 ;  /* 0x000000040e0f7c36 */ /* 0x000fe20008000000 */
[-C--:B------:R-:W-:Y:S02]  /*10660*/  LEA.HI.X.SX32 R7, R10, R3.reuse, 0x1, P6 ;  /* 0x000000030a077211 */ /* 0x080fe400030f0eff */
[-C--:B------:R-:W-:Y:S01]  /*10670*/  LEA R12, P6, R14, R2.reuse, 0x1 ;  /* 0x000000020e0c7211 */ /* 0x080fe200078c08ff */
[----:B------:R-:W-:Y:S01]  /*10680*/  VIADD R16, R15, UR4 ;  /* 0x000000040f107c36 */ /* 0x000fe20008000000 */
[----:B--2---:R-:W-:Y:S02]  /*10690*/  LEA.HI.X.SX32 R5, R11, R3, 0x1, P1 ;  /* 0x000000030b057211 */ /* 0x004fe400008f0eff */
[----:B------:R-:W-:-:S03]  /*106a0*/  LEA R10, P1, R13, R2, 0x1 ;  /* 0x000000020d0a7211 */ /* 0x000fc600078208ff */
[----:B------:R2:W-:Y:S01]  /*106b0*/  @P5 STG.E.U16 desc[UR22][R4.64], R126 ;  /* 0x0000007e04005986 */ /* 0x0005e2000c101516 */
[-C--:B------:R-:W-:Y:S02]  /*106c0*/  LEA.HI.X.SX32 R11, R13, R3.reuse, 0x1, P1 ;  /* 0x000000030d0b7211 */ /* 0x080fe400008f0eff */
[-C--:B------:R-:W-:Y:S02]  /*106d0*/  LEA.HI.X.SX32 R13, R14, R3.reuse, 0x1, P6 ;  /* 0x000000030e0d7211 */ /* 0x080fe400030f0eff */
[----:B------:R-:W-:Y:S02]  /*106e0*/  LEA R8, P6, R16, R2, 0x1 ;  /* 0x0000000210087211 */ /* 0x000fe400078c08ff */
[----:B0-----:R-:W-:Y:S02]  /*106f0*/  ISETP.LT.AND P1, PT, R17, UR5, !P0 ;  /* 0x0000000511007c0c */ /* 0x001fe4000c721270 */
[----:B-1----:R-:W-:Y:S02]  /*10700*/  ISETP.LT.AND P0, PT, R0, UR6, !P0 ;  /* 0x0000000600007c0c */ /* 0x002fe4000c701270 */
[----:B------:R-:W-:-:S02]  /*10710*/  LEA.HI.X.SX32 R9, R16, R3, 0x1, P6 ;  /* 0x0000000310097211 */ /* 0x000fc400030f0eff */
[----:B------:R-:W-:Y:S02]  /*10720*/  PRMT R0, R126, 0x7632, R0 ;  /* 0x000076327e007816 */ /* 0x000fe40000000000 */
[C---:B------:R-:W-:Y:S02]  /*10730*/  LEA R2, P6, R15.reuse, R2, 0x1 ;  /* 0x000000020f027211 */ /* 0x040fe400078c08ff */
[----:B--2---:R-:W-:Y:S01]  /*10740*/  PRMT R5, R128, 0x7632, R5 ;  /* 0x0000763280057816 */ /* 0x004fe20000000005 */
[----:B------:R0:W-:Y:S01]  /*10750*/  @P4 STG.E.U16 desc[UR22][R6.64], R0 ;  /* 0x0000000006004986 */ /* 0x0001e2000c101516 */
[----:B------:R-:W-:-:S03]  /*10760*/  LEA.HI.X.SX32 R3, R15, R3, 0x1, P6 ;  /* 0x000000030f037211 */ /* 0x000fc600030f0eff */
[----:B------:R1:W-:Y:S04]  /*10770*/  @P3 STG.E.U16 desc[UR22][R10.64], R128 ;  /* 0x000000800a003986 */ /* 0x0003e8000c101516 */
[----:B------:R1:W-:Y:S01]  /*10780*/  @P2 STG.E.U16 desc[UR22][R12.64], R5 ;  /* 0x000000050c002986 */ /* 0x0003e2000c101516 */
[----:B0-----:R-:W-:-:S03]  /*10790*/  PRMT R7, R130, 0x7632, R7 ;  /* 0x0000763282077816 */ /* 0x001fc60000000007 */
[----:B------:R1:W-:Y:S04]  /*107a0*/  @P1 STG.E.U16 desc[UR22][R2.64], R130 ;  /* 0x0000008202001986 */ /* 0x0003e8000c101516 */
[----:B------:R1:W-:Y:S01]  /*107b0*/  @P0 STG.E.U16 desc[UR22][R8.64], R7 ;  /* 0x0000000708000986 */ /* 0x0003e2000c101516 */
[----:B----4-:R-:W-:Y:S06]  /*107c0*/  BAR.SYNC.DEFER_BLOCKING 0x0 ;  /* 0x0000000000007b1d */ /* 0x010fec0000010000 */
[----:B------:R-:W-:Y:S05]  /*107d0*/  BRA.U UP0, `(.L_x_14) ;  /* 0x0000000100a07547 */ /* 0x000fea000b800000 */
[----:B------:R-:W0:Y:S01]  /*107e0*/  S2UR UR5, SR_CgaCtaId ;  /* 0x00000000000579c3 */ /* 0x000e220000008800 */
[----:B------:R-:W-:Y:S01]  /*107f0*/  NOP ;  /* 0x0000000000007918 */ /* 0x000fe20000000000 */
[----:B------:R-:W-:Y:S01]  /*10800*/  UMOV UR4, 0x50 ;  /* 0x0000005000047882 */ /* 0x000fe20000000000 */
[----:B------:R-:W-:Y:S02]  /*10810*/  IMAD.U32 R0, RZ, RZ, UR8 ;  /* 0x00000008ff007e24 */ /* 0x000fe4000f8e00ff */
[----:B-1----:R-:W-:Y:S02]  /*10820*/  IMAD.MOV.U32 R3, RZ, RZ, 0xff ;  /* 0x000000ffff037424 */ /* 0x002fe400078e00ff */
[----:B------:R-:W-:Y:S01]  /*10830*/  IMAD.MOV.U32 R7, RZ, RZ, 0x1 ;  /* 0x00000001ff077424 */ /* 0x000fe200078e00ff */
[----:B------:R-:W-:-:S04]  /*10840*/  LOP3.LUT R0, R0, 0xffff, RZ, 0xc0, !PT ;  /* 0x0000ffff00007812 */ /* 0x000fc800078ec0ff */
[----:B------:R-:W-:-:S05]  /*10850*/  SHF.R.U32.HI R0, RZ, 0x5, R0 ;  /* 0x00000005ff007819 */ /* 0x000fca0000011600 */
[----:B------:R-:W-:Y:S01]  /*10860*/  VIADD R2, R0, 0x10 ;  /* 0x0000001000027836 */ /* 0x000fe20000000000 */
[----:B------:R-:W-:Y:S01]  /*10870*/  SHF.L.U32 R0, R3, R0, RZ ;  /* 0x0000000003007219 */ /* 0x000fe200000006ff */
[----:B0-----:R-:W-:-:S03]  /*10880*/  ULEA UR6, UR5, UR4, 0x18 ;  /* 0x0000000405067291 */ /* 0x001fc6000f8ec0ff */
[----:B------:R-:W-:-:S04]  /*10890*/  SHF.L.U32 R3, R7, R2, RZ ;  /* 0x0000000207037219 */ /* 0x000fc800000006ff */
[----:B------:R-:W-:Y:S02]  /*108a0*/  LOP3.LUT R0, R3, R0, RZ, 0xfc, !PT ;  /* 0x0000000003007212 */ /* 0x000fe400078efcff */
[----:B------:R-:W0:Y:S02]  /*108b0*/  LDS R5, [UR6] ;  /* 0x00000006ff057984 */ /* 0x000e240008000800 */
[C---:B------:R-:W-:Y:S02]  /*108c0*/  LOP3.LUT R2, R0.reuse, 0xffff, RZ, 0xc0, !PT ;  /* 0x0000ffff00027812 */ /* 0x040fe400078ec0ff */
[----:B0-----:R-:W-:-:S04]  /*108d0*/  LOP3.LUT R3, R0, 0xffff, R5, 0x80, !PT ;  /* 0x0000ffff00037812 */ /* 0x001fc800078e8005 */
[----:B------:R-:W-:-:S13]  /*108e0*/  ISETP.NE.AND P0, PT, R3, R2, PT ;  /* 0x000000020300720c */ /* 0x000fda0003f05270 */
[----:B------:R-:W-:Y:S05]  /*108f0*/  @P0 BRA `(.L_x_15) ;  /* 0x0000000000500947 */ /* 0x000fea0003800000 */
[----:B------:R-:W-:Y:S02]  /*10900*/  SHF.R.U32.HI R5, RZ, 0x10, R5 ;  /* 0x00000010ff057819 */ /* 0x000fe40000011605 */
[----:B------:R-:W-:-:S04]  /*10910*/  SHF.R.U32.HI R2, RZ, 0x10, R0 ;  /* 0x00000010ff027819 */ /* 0x000fc80000011600 */
[----:B------:R-:W-:-:S04]  /*10920*/  LOP3.LUT R5, R5, R2, RZ, 0xc0, !PT ;  /* 0x0000000205057212 */ /* 0x000fc800078ec0ff */
[----:B------:R-:W-:-:S13]  /*10930*/  ISETP.NE.AND P0, PT, R5, R2, PT ;  /* 0x000000020500720c */ /* 0x000fda0003f05270 */
[----:B------:R-:W-:Y:S05]  /*10940*/  @P0 BRA `(.L_x_16) ;  /* 0x0000000000300947 */ /* 0x000fea0003800000 */
[----:B------:R-:W-:Y:S01]  /*10950*/  R2UR UR4, R0 ;  /* 0x00000000000472ca */ /* 0x000fe200000e0000 */
[----:B------:R-:W-:Y:S01]  /*10960*/  VOTEU.ANY UR5, UPT, PT ;  /* 0x0000000000057886 */ /* 0x000fe200038e0100 */
[----:B------:R-:W0:Y:S01]  /*10970*/  S2R R0, SR_LANEID ;  /* 0x0000000000007919 */ /* 0x000e220000000000 */
[----:B------:R-:W-:-:S10]  /*10980*/  UFLO.U32 UR5, UR5 ;  /* 0x00000005000572bd */ /* 0x000fd400080e0000 */
[----:B------:R-:W-:-:S06]  /*10990*/  ULOP3.LUT UR4, URZ, UR4, URZ, 0x33, !UPT ;  /* 0x00000004ff047292 */ /* 0x000fcc000f8e33ff */
[----:B------:R-:W-:-:S04]  /*109a0*/  IMAD.U32 R2, RZ, RZ, UR4 ;  /* 0x00000004ff027e24 */ /* 0x000fc8000f8e00ff */
[----:B------:R-:W1:Y:S02]  /*109b0*/  REDUX UR7, R2 ;  /* 0x00000000020773c4 */ /* 0x000e640000000000 */
[----:B------:R2:W-:Y:S01]  /*109c0*/  UTCATOMSWS.AND URZ, UR4 ;  /* 0x0000000400ff79e3 */ /* 0x0005e20008000000 */
[----:B0-----:R-:W-:Y:S01]  /*109d0*/  ISETP.EQ.U32.AND P0, PT, R0, UR5, PT ;  /* 0x0000000500007c0c */ /* 0x001fe2000bf02070 */
[----:B-1----:R-:W-:-:S12]  /*109e0*/  IMAD.U32 R0, RZ, RZ, UR7 ;  /* 0x00000007ff007e24 */ /* 0x002fd8000f8e00ff */
[----:B------:R2:W-:Y:S01]  /*109f0*/  @P0 ATOMS.AND RZ, [UR6], R0 ;  /* 0x00000000ffff098c */ /* 0x0005e2000a800006 */
[----:B------:R-:W-:Y:S05]  /*10a00*/  BRA `(.L_x_14) ;  /* 0x0000000000147947 */ /* 0x000fea0003800000 */
.L_x_16:
[----:B------:R-:W-:-:S07]  /*10a10*/  MOV R2, 0x10a30 ;  /* 0x00010a3000027802 */ /* 0x000fce0000000f00 */
[----:B------:R-:W-:Y:S05]  /*10a20*/  CALL.REL.NOINC `($__internal_0_$__cuda_sm10x_tcgen05_guardrail_trap_col_being_dealloced_not_returned_by_alloc) ;  /* 0x00000000002c7944 */ /* 0x000fea0003c00000 */
[----:B------:R-:W-:Y:S05]  /*10a30*/  BRA `(.L_x_14) ;  /* 0x0000000000087947 */ /* 0x000fea0003800000 */
.L_x_15:
[----:B------:R-:W-:-:S07]  /*10a40*/  MOV R2, 0x10a60 ;  /* 0x00010a6000027802 */ /* 0x000fce0000000f00 */
[----:B------:R-:W-:Y:S05]  /*10a50*/  CALL.REL.NOINC `($__internal_2_$__cuda_sm10x_tcgen05_guardrail_trap_unallocated_columns_being_dealloced) ;  /* 0x0000000000387944 */ /* 0x000fea0003c00000 */
.L_x_14:
[----:B------:R-:W-:Y:S01]  /*10a60*/  NOP ;  /* 0x0000000000007918 */ /* 0x000fe20000000000 */
[----:B--2---:R-:W-:Y:S05]  /*10a70*/  EXIT ;  /* 0x000000000000794d */ /* 0x004fea0003800000 */
.L_x_9:
[----:B------:R-:W0:Y:S02]  /*10a80*/  SYNCS.PHASECHK.TRANS64.TRYWAIT P1, [UR11], R7 ;  /* 0x00000007ff0075a7 */ /* 0x000e24000802110b */
[----:B0-----:R-:W-:Y:S05]  /*10a90*/  @!P1 BRA `(.L_x_9) ;  /* 0xfffffffc00f89947 */ /* 0x001fea000383ffff */
[----:B------:R-:W-:Y:S05]  /*10aa0*/  BRA `(.L_x_17) ;  /* 0xffffffa400e87947 */ /* 0x000fea000383ffff */
.L_x_13:
[----:B------:R-:W0:Y:S02]  /*10ab0*/  SYNCS.PHASECHK.TRANS64.TRYWAIT P0, [UR11], R2 ;  /* 0x00000002ff0075a7 */ /* 0x000e24000800110b */
[----:B0-----:R-:W-:Y:S05]  /*10ac0*/  @!P0 BRA `(.L_x_13) ;  /* 0xfffffffc00f88947 */ /* 0x001fea000383ffff */
[----:B------:R-:W-:Y:S05]  /*10ad0*/  BRA `(.L_x_12) ;  /* 0xffffffbc00587947 */ /* 0x000fea000383ffff */
        .weak           $__internal_0_$__cuda_sm10x_tcgen05_guardrail_trap_col_being_dealloced_not_returned_by_alloc
        .type           $__internal_0_$__cuda_sm10x_tcgen05_guardrail_trap_col_being_dealloced_not_returned_by_alloc,@function
        .size           $__internal_0_$__cuda_sm10x_tcgen05_guardrail_trap_col_being_dealloced_not_returned_by_alloc,($__internal_1_$__cuda_sm10x_tcgen05_guardrail_trap_phase_invalid_during_alloc - $__internal_0_$__cuda_sm10x_tcgen05_guardrail_trap_col_being_dealloced_not_returned_by_alloc)
$__internal_0_$__cuda_sm10x_tcgen05_guardrail_trap_col_being_dealloced_not_returned_by_alloc:
[----:B------:R-:W-:Y:S05]  /*10ae0*/  BPT.TRAP 0x1 ;  /* 0x000000040000795c */ /* 0x000fea0000300000 */
[----:B------:R-:W-:-:S04]  /*10af0*/  IMAD.MOV.U32 R3, RZ, RZ, 0x0 ;  /* 0x00000000ff037424 */ /* 0x000fc800078e00ff */
[----:B------:R-:W-:Y:S05]  /*10b00*/  RET.REL.NODEC R2 `(matmul_kernel) ;  /* 0xfffffef4023c7950 */ /* 0x000fea0003c3ffff */
        .weak           $__internal_1_$__cuda_sm10x_tcgen05_guardrail_trap_phase_invalid_during_alloc
        .type           $__internal_1_$__cuda_sm10x_tcgen05_guardrail_trap_phase_invalid_during_alloc,@function
        .size           $__internal_1_$__cuda_sm10x_tcgen05_guardrail_trap_phase_invalid_during_alloc,($__internal_2_$__cuda_sm10x_tcgen05_guardrail_trap_unallocated_columns_being_dealloced - $__internal_1_$__cuda_sm10x_tcgen05_guardrail_trap_phase_invalid_during_alloc)
$__internal_1_$__cuda_sm10x_tcgen05_guardrail_trap_phase_invalid_during_alloc:
[----:B------:R-:W-:Y:S05]  /*10b10*/  BPT.TRAP 0x1 ;  /* 0x000000040000795c */ /* 0x000fea0000300000 */
[----:B------:R-:W-:-:S04]  /*10b20*/  IMAD.MOV.U32 R3, RZ, RZ, 0x0 ;  /* 0x00000000ff037424 */ /* 0x000fc800078e00ff */
[----:B------:R-:W-:Y:S05]  /*10b30*/  RET.REL.NODEC R2 `(matmul_kernel) ;  /* 0xfffffef402307950 */ /* 0x000fea0003c3ffff */
        .weak           $__internal_2_$__cuda_sm10x_tcgen05_guardrail_trap_unallocated_columns_being_dealloced
        .type           $__internal_2_$__cuda_sm10x_tcgen05_guardrail_trap_unallocated_columns_being_dealloced,@function
        .size           $__internal_2_$__cuda_sm10x_tcgen05_guardrail_trap_unallocated_columns_being_dealloced,(.L_x_21 - $__internal_2_$__cuda_sm10x_tcgen05_guardrail_trap_unallocated_columns_being_dealloced)
$__internal_2_$__cuda_sm10x_tcgen05_guardrail_trap_unallocated_columns_being_dealloced:
[----:B------:R-:W-:Y:S05]  /*10b40*/  BPT.TRAP 0x1 ;  /* 0x000000040000795c */ /* 0x000fea0000300000 */
[----:B------:R-:W-:-:S04]  /*10b50*/  IMAD.MOV.U32 R3, RZ, RZ, 0x0 ;  /* 0x00000000ff037424 */ /* 0x000fc800078e00ff */
[----:B------:R-:W-:Y:S05]  /*10b60*/  RET.REL.NODEC R2 `(matmul_kernel) ;  /* 0xfffffef402247950 */ /* 0x000fea0003c3ffff */
.L_x_18:
[----:B------:R-:W-:-:S00]  /*10b70*/  BRA `(.L_x_18) ;  /* 0xfffffffc00fc7947 */ /* 0x000fc0000383ffff */
[----:B------:R-:W-:-:S00]  /*10b80*/  NOP ;  /* 0x0000000000007918 */ /* 0x000fc00000000000 */
[----:B------:R-:W-:-:S00]  /*10b90*/  NOP ;  /* 0x0000000000007918 */ /* 0x000fc00000000000 */
[----:B------:R-:W-:-:S00]  /*10ba0*/  NOP ;  /* 0x0000000000007918 */ /* 0x000fc00000000000 */
[----:B------:R-:W-:-:S00]  /*10bb0*/  NOP ;  /* 0x0000000000007918 */ /* 0x000fc00000000000 */
[----:B------:R-:W-:-:S00]  /*10bc0*/  NOP ;  /* 0x0000000000007918 */ /* 0x000fc00000000000 */
[----:B------:R-:W-:-:S00]  /*10bd0*/  NOP ;  /* 0x0000000000007918 */ /* 0x000fc00000000000 */
[----:B------:R-:W-:-:S00]  /*10be0*/  NOP ;  /* 0x0000000000007918 */ /* 0x000fc00000000000 */
[----:B------:R-:W-:-:S00]  /*10bf0*/  NOP ;  /* 0x0000000000007918 */ /* 0x000fc00000000000 */
.L_x_21:


//--------------------- .nv.shared.matmul_kernel  --------------------------
	.section	.nv.shared.matmul_kernel,"aw",@nobits
	.sectionflags	@""
	.align	16
	.zero		1024


//--------------------- .nv.shared.reserved.0     --------------------------
	.section	.nv.shared.reserved.0,"aw",@nobits
	.align	8
	.weak		__nv_reservedSMEM_offset_0_alias
	.size		__nv_reservedSMEM_offset_0_alias, 0, 64
	.other		__nv_reservedSMEM_offset_0_alias,@"STO_CUDA_RESERVED_SHARED STV_DEFAULT"
__nv_reservedSMEM_offset_0_alias:
	.zero		0
.nv.shared.reserved.0:
	.zero		64
	.weak		__nv_reservedSMEM_allocation_phase
	.type		__nv_reservedSMEM_allocation_phase,@object
	.size		__nv_reservedSMEM_allocation_phase,(.L_0 - __nv_reservedSMEM_allocation_phase)
__nv_reservedSMEM_allocation_phase:
	.zero		1
.L_0:
	.zero		7
	.weak		__nv_reservedSMEM_devtool_atexit_pc
	.type		__nv_reservedSMEM_devtool_atexit_pc,@object
	.size		__nv_reservedSMEM_devtool_atexit_pc,(__nv_reservedSMEM_allocation_mask - __nv_reservedSMEM_devtool_atexit_pc)
__nv_reservedSMEM_devtool_atexit_pc:
	.zero		8
	.weak		__nv_reservedSMEM_allocation_mask
	.type		__nv_reservedSMEM_allocation_mask,@object
	.size		__nv_reservedSMEM_allocation_mask,(.L_2 - __nv_reservedSMEM_allocation_mask)
__nv_reservedSMEM_allocation_mask:
	.zero		4
.L_2:


//--------------------- .nv.constant0.matmul_kernel --------------------------
	.section	.nv.constant0.matmul_kernel,"a",@progbits
	.sectionflags	@""
	.align	4
.nv.constant0.matmul_kernel:
	.zero		976


//--------------------- SYMBOLS --------------------------

	.type		.nv.reservedSmem.offset0,@object
	.size		.nv.reservedSmem.offset0,0x4
	.type		.nv.reservedSmem.cap,@object
	.size		.nv.reservedSmem.cap,0x4
